//
// Generated by NVIDIA NVVM Compiler
//
// Compiler Build ID: CL-36424714
// Cuda compilation tools, release 13.0, V13.0.88
// Based on NVVM 20.0.0
//

.version 9.0
.target sm_100
.address_size 64

	// .globl	_Z3addPiS_S_
.global .align 4 .b8 precalc_xorwow_matrix[102400];
.global .align 4 .b8 precalc_xorwow_offset_matrix[102400];
.global .align 4 .b8 mrg32k3aM1[2304];
.global .align 4 .b8 mrg32k3aM2[2304];
.global .align 4 .b8 mrg32k3aM1SubSeq[2016];
.global .align 4 .b8 mrg32k3aM2SubSeq[2016];
.global .align 4 .b8 mrg32k3aM1Seq[2304];
.global .align 4 .b8 mrg32k3aM2Seq[2304];
.const .align 8 .b8 __cr_lgamma_table[72];

.visible .entry _Z3addPiS_S_(
	.param .u64 .ptr .align 1 _Z3addPiS_S__param_0,
	.param .u64 .ptr .align 1 _Z3addPiS_S__param_1,
	.param .u64 .ptr .align 1 _Z3addPiS_S__param_2
)
{
	.reg .pred 	%p<2>;
	.reg .b32 	%r<8>;
	.reg .b64 	%rd<11>;

	ld.param.u64 	%rd1, [_Z3addPiS_S__param_0];
	ld.param.u64 	%rd2, [_Z3addPiS_S__param_1];
	ld.param.u64 	%rd3, [_Z3addPiS_S__param_2];
	mov.u32 	%r2, %ntid.x;
	mov.u32 	%r3, %ctaid.x;
	mov.u32 	%r4, %tid.x;
	mad.lo.s32 	%r1, %r2, %r3, %r4;
	setp.gt.s32 	%p1, %r1, 99;
	@%p1 bra 	$L__BB0_2;
	cvta.to.global.u64 	%rd4, %rd1;
	cvta.to.global.u64 	%rd5, %rd2;
	cvta.to.global.u64 	%rd6, %rd3;
	mul.wide.s32 	%rd7, %r1, 4;
	add.s64 	%rd8, %rd4, %rd7;
	ld.global.u32 	%r5, [%rd8];
	add.s64 	%rd9, %rd5, %rd7;
	ld.global.u32 	%r6, [%rd9];
	add.s32 	%r7, %r6, %r5;
	add.s64 	%rd10, %rd6, %rd7;
	st.global.u32 	[%rd10], %r7;
$L__BB0_2:
	ret;

}
	// .globl	_Z4initP17curandStateXORWOWm
.visible .entry _Z4initP17curandStateXORWOWm(
	.param .u64 .ptr .align 1 _Z4initP17curandStateXORWOWm_param_0,
	.param .u64 _Z4initP17curandStateXORWOWm_param_1
)
{
	.reg .pred 	%p<24>;
	.reg .b32 	%r<413>;
	.reg .b64 	%rd<19>;

	ld.param.u64 	%rd8, [_Z4initP17curandStateXORWOWm_param_0];
	ld.param.u64 	%rd9, [_Z4initP17curandStateXORWOWm_param_1];
	cvta.to.global.u64 	%rd10, %rd8;
	mov.u32 	%r182, %ntid.x;
	mov.u32 	%r183, %ctaid.x;
	mov.u32 	%r184, %tid.x;
	mad.lo.s32 	%r185, %r182, %r183, %r184;
	cvt.s64.s32 	%rd18, %r185;
	mul.wide.s32 	%rd11, %r185, 48;
	add.s64 	%rd2, %rd10, %rd11;
	cvt.u32.u64 	%r186, %rd9;
	xor.b32  	%r187, %r186, -1429050551;
	mul.lo.s32 	%r188, %r187, 1099087573;
	{ .reg .b32 tmp; mov.b64 {tmp, %r189}, %rd9; }
	xor.b32  	%r190, %r189, -136515619;
	mul.lo.s32 	%r191, %r190, -1703105765;
	add.s32 	%r192, %r188, %r191;
	add.s32 	%r193, %r192, 6615241;
	add.s32 	%r194, %r188, 123456789;
	st.global.v2.u32 	[%rd2], {%r193, %r194};
	xor.b32  	%r195, %r188, 362436069;
	add.s32 	%r196, %r191, 521288629;
	st.global.v2.u32 	[%rd2+8], {%r195, %r196};
	xor.b32  	%r197, %r191, 88675123;
	add.s32 	%r198, %r188, 5783321;
	st.global.v2.u32 	[%rd2+16], {%r197, %r198};
	setp.eq.s32 	%p1, %r185, 0;
	@%p1 bra 	$L__BB1_42;
	mov.b32 	%r319, 0;
$L__BB1_2:
	and.b64  	%rd4, %rd18, 3;
	setp.eq.s64 	%p2, %rd4, 0;
	@%p2 bra 	$L__BB1_41;
	mul.wide.u32 	%rd12, %r319, 3200;
	mov.u64 	%rd13, precalc_xorwow_matrix;
	add.s64 	%rd5, %rd13, %rd12;
	cvt.u32.u64 	%r2, %rd4;
	mov.b32 	%r320, 0;
$L__BB1_4:
	mov.b32 	%r333, 0;
	mov.u32 	%r334, %r333;
	mov.u32 	%r335, %r333;
	mov.u32 	%r336, %r333;
	mov.u32 	%r337, %r333;
	mov.u32 	%r326, %r333;
$L__BB1_5:
	mul.wide.u32 	%rd14, %r326, 4;
	add.s64 	%rd15, %rd2, %rd14;
	ld.global.u32 	%r10, [%rd15+4];
	shl.b32 	%r11, %r326, 5;
	mov.b32 	%r332, 0;
$L__BB1_6:
	.pragma "nounroll";
	shr.u32 	%r203, %r10, %r332;
	and.b32  	%r204, %r203, 1;
	setp.eq.b32 	%p3, %r204, 1;
	not.pred 	%p4, %p3;
	add.s32 	%r205, %r11, %r332;
	mul.lo.s32 	%r206, %r205, 5;
	mul.wide.u32 	%rd16, %r206, 4;
	add.s64 	%rd6, %rd5, %rd16;
	@%p4 bra 	$L__BB1_8;
	ld.global.u32 	%r207, [%rd6];
	xor.b32  	%r337, %r337, %r207;
	ld.global.u32 	%r208, [%rd6+4];
	xor.b32  	%r336, %r336, %r208;
	ld.global.u32 	%r209, [%rd6+8];
	xor.b32  	%r335, %r335, %r209;
	ld.global.u32 	%r210, [%rd6+12];
	xor.b32  	%r334, %r334, %r210;
	ld.global.u32 	%r211, [%rd6+16];
	xor.b32  	%r333, %r333, %r211;
$L__BB1_8:
	and.b32  	%r213, %r203, 2;
	setp.eq.s32 	%p5, %r213, 0;
	@%p5 bra 	$L__BB1_10;
	ld.global.u32 	%r214, [%rd6+20];
	xor.b32  	%r337, %r337, %r214;
	ld.global.u32 	%r215, [%rd6+24];
	xor.b32  	%r336, %r336, %r215;
	ld.global.u32 	%r216, [%rd6+28];
	xor.b32  	%r335, %r335, %r216;
	ld.global.u32 	%r217, [%rd6+32];
	xor.b32  	%r334, %r334, %r217;
	ld.global.u32 	%r218, [%rd6+36];
	xor.b32  	%r333, %r333, %r218;
$L__BB1_10:
	and.b32  	%r220, %r203, 4;
	setp.eq.s32 	%p6, %r220, 0;
	@%p6 bra 	$L__BB1_12;
	ld.global.u32 	%r221, [%rd6+40];
	xor.b32  	%r337, %r337, %r221;
	ld.global.u32 	%r222, [%rd6+44];
	xor.b32  	%r336, %r336, %r222;
	ld.global.u32 	%r223, [%rd6+48];
	xor.b32  	%r335, %r335, %r223;
	ld.global.u32 	%r224, [%rd6+52];
	xor.b32  	%r334, %r334, %r224;
	ld.global.u32 	%r225, [%rd6+56];
	xor.b32  	%r333, %r333, %r225;
$L__BB1_12:
	and.b32  	%r227, %r203, 8;
	setp.eq.s32 	%p7, %r227, 0;
	@%p7 bra 	$L__BB1_14;
	ld.global.u32 	%r228, [%rd6+60];
	xor.b32  	%r337, %r337, %r228;
	ld.global.u32 	%r229, [%rd6+64];
	xor.b32  	%r336, %r336, %r229;
	ld.global.u32 	%r230, [%rd6+68];
	xor.b32  	%r335, %r335, %r230;
	ld.global.u32 	%r231, [%rd6+72];
	xor.b32  	%r334, %r334, %r231;
	ld.global.u32 	%r232, [%rd6+76];
	xor.b32  	%r333, %r333, %r232;
$L__BB1_14:
	and.b32  	%r234, %r203, 16;
	setp.eq.s32 	%p8, %r234, 0;
	@%p8 bra 	$L__BB1_16;
	ld.global.u32 	%r235, [%rd6+80];
	xor.b32  	%r337, %r337, %r235;
	ld.global.u32 	%r236, [%rd6+84];
	xor.b32  	%r336, %r336, %r236;
	ld.global.u32 	%r237, [%rd6+88];
	xor.b32  	%r335, %r335, %r237;
	ld.global.u32 	%r238, [%rd6+92];
	xor.b32  	%r334, %r334, %r238;
	ld.global.u32 	%r239, [%rd6+96];
	xor.b32  	%r333, %r333, %r239;
$L__BB1_16:
	and.b32  	%r241, %r203, 32;
	setp.eq.s32 	%p9, %r241, 0;
	@%p9 bra 	$L__BB1_18;
	ld.global.u32 	%r242, [%rd6+100];
	xor.b32  	%r337, %r337, %r242;
	ld.global.u32 	%r243, [%rd6+104];
	xor.b32  	%r336, %r336, %r243;
	ld.global.u32 	%r244, [%rd6+108];
	xor.b32  	%r335, %r335, %r244;
	ld.global.u32 	%r245, [%rd6+112];
	xor.b32  	%r334, %r334, %r245;
	ld.global.u32 	%r246, [%rd6+116];
	xor.b32  	%r333, %r333, %r246;
$L__BB1_18:
	and.b32  	%r248, %r203, 64;
	setp.eq.s32 	%p10, %r248, 0;
	@%p10 bra 	$L__BB1_20;
	ld.global.u32 	%r249, [%rd6+120];
	xor.b32  	%r337, %r337, %r249;
	ld.global.u32 	%r250, [%rd6+124];
	xor.b32  	%r336, %r336, %r250;
	ld.global.u32 	%r251, [%rd6+128];
	xor.b32  	%r335, %r335, %r251;
	ld.global.u32 	%r252, [%rd6+132];
	xor.b32  	%r334, %r334, %r252;
	ld.global.u32 	%r253, [%rd6+136];
	xor.b32  	%r333, %r333, %r253;
$L__BB1_20:
	and.b32  	%r255, %r203, 128;
	setp.eq.s32 	%p11, %r255, 0;
	@%p11 bra 	$L__BB1_22;
	ld.global.u32 	%r256, [%rd6+140];
	xor.b32  	%r337, %r337, %r256;
	ld.global.u32 	%r257, [%rd6+144];
	xor.b32  	%r336, %r336, %r257;
	ld.global.u32 	%r258, [%rd6+148];
	xor.b32  	%r335, %r335, %r258;
	ld.global.u32 	%r259, [%rd6+152];
	xor.b32  	%r334, %r334, %r259;
	ld.global.u32 	%r260, [%rd6+156];
	xor.b32  	%r333, %r333, %r260;
$L__BB1_22:
	and.b32  	%r262, %r203, 256;
	setp.eq.s32 	%p12, %r262, 0;
	@%p12 bra 	$L__BB1_24;
	ld.global.u32 	%r263, [%rd6+160];
	xor.b32  	%r337, %r337, %r263;
	ld.global.u32 	%r264, [%rd6+164];
	xor.b32  	%r336, %r336, %r264;
	ld.global.u32 	%r265, [%rd6+168];
	xor.b32  	%r335, %r335, %r265;
	ld.global.u32 	%r266, [%rd6+172];
	xor.b32  	%r334, %r334, %r266;
	ld.global.u32 	%r267, [%rd6+176];
	xor.b32  	%r333, %r333, %r267;
$L__BB1_24:
	and.b32  	%r269, %r203, 512;
	setp.eq.s32 	%p13, %r269, 0;
	@%p13 bra 	$L__BB1_26;
	ld.global.u32 	%r270, [%rd6+180];
	xor.b32  	%r337, %r337, %r270;
	ld.global.u32 	%r271, [%rd6+184];
	xor.b32  	%r336, %r336, %r271;
	ld.global.u32 	%r272, [%rd6+188];
	xor.b32  	%r335, %r335, %r272;
	ld.global.u32 	%r273, [%rd6+192];
	xor.b32  	%r334, %r334, %r273;
	ld.global.u32 	%r274, [%rd6+196];
	xor.b32  	%r333, %r333, %r274;
$L__BB1_26:
	and.b32  	%r276, %r203, 1024;
	setp.eq.s32 	%p14, %r276, 0;
	@%p14 bra 	$L__BB1_28;
	ld.global.u32 	%r277, [%rd6+200];
	xor.b32  	%r337, %r337, %r277;
	ld.global.u32 	%r278, [%rd6+204];
	xor.b32  	%r336, %r336, %r278;
	ld.global.u32 	%r279, [%rd6+208];
	xor.b32  	%r335, %r335, %r279;
	ld.global.u32 	%r280, [%rd6+212];
	xor.b32  	%r334, %r334, %r280;
	ld.global.u32 	%r281, [%rd6+216];
	xor.b32  	%r333, %r333, %r281;
$L__BB1_28:
	and.b32  	%r283, %r203, 2048;
	setp.eq.s32 	%p15, %r283, 0;
	@%p15 bra 	$L__BB1_30;
	ld.global.u32 	%r284, [%rd6+220];
	xor.b32  	%r337, %r337, %r284;
	ld.global.u32 	%r285, [%rd6+224];
	xor.b32  	%r336, %r336, %r285;
	ld.global.u32 	%r286, [%rd6+228];
	xor.b32  	%r335, %r335, %r286;
	ld.global.u32 	%r287, [%rd6+232];
	xor.b32  	%r334, %r334, %r287;
	ld.global.u32 	%r288, [%rd6+236];
	xor.b32  	%r333, %r333, %r288;
$L__BB1_30:
	and.b32  	%r290, %r203, 4096;
	setp.eq.s32 	%p16, %r290, 0;
	@%p16 bra 	$L__BB1_32;
	ld.global.u32 	%r291, [%rd6+240];
	xor.b32  	%r337, %r337, %r291;
	ld.global.u32 	%r292, [%rd6+244];
	xor.b32  	%r336, %r336, %r292;
	ld.global.u32 	%r293, [%rd6+248];
	xor.b32  	%r335, %r335, %r293;
	ld.global.u32 	%r294, [%rd6+252];
	xor.b32  	%r334, %r334, %r294;
	ld.global.u32 	%r295, [%rd6+256];
	xor.b32  	%r333, %r333, %r295;
$L__BB1_32:
	and.b32  	%r297, %r203, 8192;
	setp.eq.s32 	%p17, %r297, 0;
	@%p17 bra 	$L__BB1_34;
	ld.global.u32 	%r298, [%rd6+260];
	xor.b32  	%r337, %r337, %r298;
	ld.global.u32 	%r299, [%rd6+264];
	xor.b32  	%r336, %r336, %r299;
	ld.global.u32 	%r300, [%rd6+268];
	xor.b32  	%r335, %r335, %r300;
	ld.global.u32 	%r301, [%rd6+272];
	xor.b32  	%r334, %r334, %r301;
	ld.global.u32 	%r302, [%rd6+276];
	xor.b32  	%r333, %r333, %r302;
$L__BB1_34:
	and.b32  	%r304, %r203, 16384;
	setp.eq.s32 	%p18, %r304, 0;
	@%p18 bra 	$L__BB1_36;
	ld.global.u32 	%r305, [%rd6+280];
	xor.b32  	%r337, %r337, %r305;
	ld.global.u32 	%r306, [%rd6+284];
	xor.b32  	%r336, %r336, %r306;
	ld.global.u32 	%r307, [%rd6+288];
	xor.b32  	%r335, %r335, %r307;
	ld.global.u32 	%r308, [%rd6+292];
	xor.b32  	%r334, %r334, %r308;
	ld.global.u32 	%r309, [%rd6+296];
	xor.b32  	%r333, %r333, %r309;
$L__BB1_36:
	and.b32  	%r311, %r203, 32768;
	setp.eq.s32 	%p19, %r311, 0;
	@%p19 bra 	$L__BB1_38;
	ld.global.u32 	%r312, [%rd6+300];
	xor.b32  	%r337, %r337, %r312;
	ld.global.u32 	%r313, [%rd6+304];
	xor.b32  	%r336, %r336, %r313;
	ld.global.u32 	%r314, [%rd6+308];
	xor.b32  	%r335, %r335, %r314;
	ld.global.u32 	%r315, [%rd6+312];
	xor.b32  	%r334, %r334, %r315;
	ld.global.u32 	%r316, [%rd6+316];
	xor.b32  	%r333, %r333, %r316;
$L__BB1_38:
	add.s32 	%r332, %r332, 16;
	setp.ne.s32 	%p20, %r332, 32;
	@%p20 bra 	$L__BB1_6;
	mad.lo.s32 	%r317, %r326, -31, %r11;
	add.s32 	%r326, %r317, 1;
	setp.ne.s32 	%p21, %r326, 5;
	@%p21 bra 	$L__BB1_5;
	st.global.u32 	[%rd2+4], %r337;
	st.global.u32 	[%rd2+8], %r336;
	st.global.u32 	[%rd2+12], %r335;
	st.global.u32 	[%rd2+16], %r334;
	st.global.u32 	[%rd2+20], %r333;
	add.s32 	%r320, %r320, 1;
	setp.lt.u32 	%p22, %r320, %r2;
	@%p22 bra 	$L__BB1_4;
$L__BB1_41:
	shr.u64 	%rd7, %rd18, 2;
	add.s32 	%r319, %r319, 1;
	setp.gt.u64 	%p23, %rd18, 3;
	mov.u64 	%rd18, %rd7;
	@%p23 bra 	$L__BB1_2;
$L__BB1_42:
	mov.b32 	%r318, 0;
	st.global.v2.u32 	[%rd2+24], {%r318, %r318};
	st.global.u32 	[%rd2+32], %r318;
	mov.b64 	%rd17, 0;
	st.global.u64 	[%rd2+40], %rd17;
	ret;

}
	// .globl	_Z4rndnP17curandStateXORWOWPj
.visible .entry _Z4rndnP17curandStateXORWOWPj(
	.param .u64 .ptr .align 1 _Z4rndnP17curandStateXORWOWPj_param_0,
	.param .u64 .ptr .align 1 _Z4rndnP17curandStateXORWOWPj_param_1
)
{
	.reg .b32 	%r<24>;
	.reg .b64 	%rd<9>;

	ld.param.u64 	%rd1, [_Z4rndnP17curandStateXORWOWPj_param_0];
	ld.param.u64 	%rd2, [_Z4rndnP17curandStateXORWOWPj_param_1];
	cvta.to.global.u64 	%rd3, %rd2;
	cvta.to.global.u64 	%rd4, %rd1;
	mov.u32 	%r1, %ntid.x;
	mov.u32 	%r2, %ctaid.x;
	mov.u32 	%r3, %tid.x;
	mad.lo.s32 	%r4, %r1, %r2, %r3;
	mul.wide.s32 	%rd5, %r4, 48;
	add.s64 	%rd6, %rd4, %rd5;
	ld.global.v2.u32 	{%r5, %r6}, [%rd6];
	shr.u32 	%r7, %r6, 2;
	xor.b32  	%r8, %r7, %r6;
	ld.global.v2.u32 	{%r9, %r10}, [%rd6+8];
	ld.global.v2.u32 	{%r11, %r12}, [%rd6+16];
	st.global.v2.u32 	[%rd6+8], {%r10, %r11};
	shl.b32 	%r13, %r12, 4;
	shl.b32 	%r14, %r8, 1;
	xor.b32  	%r15, %r14, %r13;
	xor.b32  	%r16, %r15, %r8;
	xor.b32  	%r17, %r16, %r12;
	st.global.v2.u32 	[%rd6+16], {%r12, %r17};
	add.s32 	%r18, %r5, 362437;
	st.global.v2.u32 	[%rd6], {%r18, %r9};
	add.s32 	%r19, %r17, %r18;
	mul.hi.u32 	%r20, %r19, -858993459;
	shr.u32 	%r21, %r20, 3;
	mul.lo.s32 	%r22, %r21, 10;
	sub.s32 	%r23, %r19, %r22;
	mul.wide.s32 	%rd7, %r4, 4;
	add.s64 	%rd8, %rd3, %rd7;
	st.global.u32 	[%rd8], %r23;
	ret;

}
	// .globl	_Z6s_initP17curandStateXORWOWm
.visible .entry _Z6s_initP17curandStateXORWOWm(
	.param .u64 .ptr .align 1 _Z6s_initP17curandStateXORWOWm_param_0,
	.param .u64 _Z6s_initP17curandStateXORWOWm_param_1
)
{
	.reg .pred 	%p<24>;
	.reg .b32 	%r<410>;
	.reg .b64 	%rd<19>;

	ld.param.u64 	%rd8, [_Z6s_initP17curandStateXORWOWm_param_0];
	ld.param.u64 	%rd9, [_Z6s_initP17curandStateXORWOWm_param_1];
	cvta.to.global.u64 	%rd10, %rd8;
	mov.u32 	%r182, %tid.x;
	cvt.u64.u32 	%rd18, %r182;
	mul.wide.u32 	%rd11, %r182, 48;
	add.s64 	%rd2, %rd10, %rd11;
	cvt.u32.u64 	%r183, %rd9;
	xor.b32  	%r184, %r183, -1429050551;
	mul.lo.s32 	%r185, %r184, 1099087573;
	{ .reg .b32 tmp; mov.b64 {tmp, %r186}, %rd9; }
	xor.b32  	%r187, %r186, -136515619;
	mul.lo.s32 	%r188, %r187, -1703105765;
	add.s32 	%r189, %r185, %r188;
	add.s32 	%r190, %r189, 6615241;
	add.s32 	%r191, %r185, 123456789;
	st.global.v2.u32 	[%rd2], {%r190, %r191};
	xor.b32  	%r192, %r185, 362436069;
	add.s32 	%r193, %r188, 521288629;
	st.global.v2.u32 	[%rd2+8], {%r192, %r193};
	xor.b32  	%r194, %r188, 88675123;
	add.s32 	%r195, %r185, 5783321;
	st.global.v2.u32 	[%rd2+16], {%r194, %r195};
	setp.eq.s32 	%p1, %r182, 0;
	@%p1 bra 	$L__BB3_42;
	mov.b32 	%r316, 0;
$L__BB3_2:
	and.b64  	%rd4, %rd18, 3;
	setp.eq.s64 	%p2, %rd4, 0;
	@%p2 bra 	$L__BB3_41;
	mul.wide.u32 	%rd12, %r316, 3200;
	mov.u64 	%rd13, precalc_xorwow_matrix;
	add.s64 	%rd5, %rd13, %rd12;
	cvt.u32.u64 	%r2, %rd4;
	mov.b32 	%r317, 0;
$L__BB3_4:
	mov.b32 	%r330, 0;
	mov.u32 	%r331, %r330;
	mov.u32 	%r332, %r330;
	mov.u32 	%r333, %r330;
	mov.u32 	%r334, %r330;
	mov.u32 	%r323, %r330;
$L__BB3_5:
	mul.wide.u32 	%rd14, %r323, 4;
	add.s64 	%rd15, %rd2, %rd14;
	ld.global.u32 	%r10, [%rd15+4];
	shl.b32 	%r11, %r323, 5;
	mov.b32 	%r329, 0;
$L__BB3_6:
	.pragma "nounroll";
	shr.u32 	%r200, %r10, %r329;
	and.b32  	%r201, %r200, 1;
	setp.eq.b32 	%p3, %r201, 1;
	not.pred 	%p4, %p3;
	add.s32 	%r202, %r11, %r329;
	mul.lo.s32 	%r203, %r202, 5;
	mul.wide.u32 	%rd16, %r203, 4;
	add.s64 	%rd6, %rd5, %rd16;
	@%p4 bra 	$L__BB3_8;
	ld.global.u32 	%r204, [%rd6];
	xor.b32  	%r334, %r334, %r204;
	ld.global.u32 	%r205, [%rd6+4];
	xor.b32  	%r333, %r333, %r205;
	ld.global.u32 	%r206, [%rd6+8];
	xor.b32  	%r332, %r332, %r206;
	ld.global.u32 	%r207, [%rd6+12];
	xor.b32  	%r331, %r331, %r207;
	ld.global.u32 	%r208, [%rd6+16];
	xor.b32  	%r330, %r330, %r208;
$L__BB3_8:
	and.b32  	%r210, %r200, 2;
	setp.eq.s32 	%p5, %r210, 0;
	@%p5 bra 	$L__BB3_10;
	ld.global.u32 	%r211, [%rd6+20];
	xor.b32  	%r334, %r334, %r211;
	ld.global.u32 	%r212, [%rd6+24];
	xor.b32  	%r333, %r333, %r212;
	ld.global.u32 	%r213, [%rd6+28];
	xor.b32  	%r332, %r332, %r213;
	ld.global.u32 	%r214, [%rd6+32];
	xor.b32  	%r331, %r331, %r214;
	ld.global.u32 	%r215, [%rd6+36];
	xor.b32  	%r330, %r330, %r215;
$L__BB3_10:
	and.b32  	%r217, %r200, 4;
	setp.eq.s32 	%p6, %r217, 0;
	@%p6 bra 	$L__BB3_12;
	ld.global.u32 	%r218, [%rd6+40];
	xor.b32  	%r334, %r334, %r218;
	ld.global.u32 	%r219, [%rd6+44];
	xor.b32  	%r333, %r333, %r219;
	ld.global.u32 	%r220, [%rd6+48];
	xor.b32  	%r332, %r332, %r220;
	ld.global.u32 	%r221, [%rd6+52];
	xor.b32  	%r331, %r331, %r221;
	ld.global.u32 	%r222, [%rd6+56];
	xor.b32  	%r330, %r330, %r222;
$L__BB3_12:
	and.b32  	%r224, %r200, 8;
	setp.eq.s32 	%p7, %r224, 0;
	@%p7 bra 	$L__BB3_14;
	ld.global.u32 	%r225, [%rd6+60];
	xor.b32  	%r334, %r334, %r225;
	ld.global.u32 	%r226, [%rd6+64];
	xor.b32  	%r333, %r333, %r226;
	ld.global.u32 	%r227, [%rd6+68];
	xor.b32  	%r332, %r332, %r227;
	ld.global.u32 	%r228, [%rd6+72];
	xor.b32  	%r331, %r331, %r228;
	ld.global.u32 	%r229, [%rd6+76];
	xor.b32  	%r330, %r330, %r229;
$L__BB3_14:
	and.b32  	%r231, %r200, 16;
	setp.eq.s32 	%p8, %r231, 0;
	@%p8 bra 	$L__BB3_16;
	ld.global.u32 	%r232, [%rd6+80];
	xor.b32  	%r334, %r334, %r232;
	ld.global.u32 	%r233, [%rd6+84];
	xor.b32  	%r333, %r333, %r233;
	ld.global.u32 	%r234, [%rd6+88];
	xor.b32  	%r332, %r332, %r234;
	ld.global.u32 	%r235, [%rd6+92];
	xor.b32  	%r331, %r331, %r235;
	ld.global.u32 	%r236, [%rd6+96];
	xor.b32  	%r330, %r330, %r236;
$L__BB3_16:
	and.b32  	%r238, %r200, 32;
	setp.eq.s32 	%p9, %r238, 0;
	@%p9 bra 	$L__BB3_18;
	ld.global.u32 	%r239, [%rd6+100];
	xor.b32  	%r334, %r334, %r239;
	ld.global.u32 	%r240, [%rd6+104];
	xor.b32  	%r333, %r333, %r240;
	ld.global.u32 	%r241, [%rd6+108];
	xor.b32  	%r332, %r332, %r241;
	ld.global.u32 	%r242, [%rd6+112];
	xor.b32  	%r331, %r331, %r242;
	ld.global.u32 	%r243, [%rd6+116];
	xor.b32  	%r330, %r330, %r243;
$L__BB3_18:
	and.b32  	%r245, %r200, 64;
	setp.eq.s32 	%p10, %r245, 0;
	@%p10 bra 	$L__BB3_20;
	ld.global.u32 	%r246, [%rd6+120];
	xor.b32  	%r334, %r334, %r246;
	ld.global.u32 	%r247, [%rd6+124];
	xor.b32  	%r333, %r333, %r247;
	ld.global.u32 	%r248, [%rd6+128];
	xor.b32  	%r332, %r332, %r248;
	ld.global.u32 	%r249, [%rd6+132];
	xor.b32  	%r331, %r331, %r249;
	ld.global.u32 	%r250, [%rd6+136];
	xor.b32  	%r330, %r330, %r250;
$L__BB3_20:
	and.b32  	%r252, %r200, 128;
	setp.eq.s32 	%p11, %r252, 0;
	@%p11 bra 	$L__BB3_22;
	ld.global.u32 	%r253, [%rd6+140];
	xor.b32  	%r334, %r334, %r253;
	ld.global.u32 	%r254, [%rd6+144];
	xor.b32  	%r333, %r333, %r254;
	ld.global.u32 	%r255, [%rd6+148];
	xor.b32  	%r332, %r332, %r255;
	ld.global.u32 	%r256, [%rd6+152];
	xor.b32  	%r331, %r331, %r256;
	ld.global.u32 	%r257, [%rd6+156];
	xor.b32  	%r330, %r330, %r257;
$L__BB3_22:
	and.b32  	%r259, %r200, 256;
	setp.eq.s32 	%p12, %r259, 0;
	@%p12 bra 	$L__BB3_24;
	ld.global.u32 	%r260, [%rd6+160];
	xor.b32  	%r334, %r334, %r260;
	ld.global.u32 	%r261, [%rd6+164];
	xor.b32  	%r333, %r333, %r261;
	ld.global.u32 	%r262, [%rd6+168];
	xor.b32  	%r332, %r332, %r262;
	ld.global.u32 	%r263, [%rd6+172];
	xor.b32  	%r331, %r331, %r263;
	ld.global.u32 	%r264, [%rd6+176];
	xor.b32  	%r330, %r330, %r264;
$L__BB3_24:
	and.b32  	%r266, %r200, 512;
	setp.eq.s32 	%p13, %r266, 0;
	@%p13 bra 	$L__BB3_26;
	ld.global.u32 	%r267, [%rd6+180];
	xor.b32  	%r334, %r334, %r267;
	ld.global.u32 	%r268, [%rd6+184];
	xor.b32  	%r333, %r333, %r268;
	ld.global.u32 	%r269, [%rd6+188];
	xor.b32  	%r332, %r332, %r269;
	ld.global.u32 	%r270, [%rd6+192];
	xor.b32  	%r331, %r331, %r270;
	ld.global.u32 	%r271, [%rd6+196];
	xor.b32  	%r330, %r330, %r271;
$L__BB3_26:
	and.b32  	%r273, %r200, 1024;
	setp.eq.s32 	%p14, %r273, 0;
	@%p14 bra 	$L__BB3_28;
	ld.global.u32 	%r274, [%rd6+200];
	xor.b32  	%r334, %r334, %r274;
	ld.global.u32 	%r275, [%rd6+204];
	xor.b32  	%r333, %r333, %r275;
	ld.global.u32 	%r276, [%rd6+208];
	xor.b32  	%r332, %r332, %r276;
	ld.global.u32 	%r277, [%rd6+212];
	xor.b32  	%r331, %r331, %r277;
	ld.global.u32 	%r278, [%rd6+216];
	xor.b32  	%r330, %r330, %r278;
$L__BB3_28:
	and.b32  	%r280, %r200, 2048;
	setp.eq.s32 	%p15, %r280, 0;
	@%p15 bra 	$L__BB3_30;
	ld.global.u32 	%r281, [%rd6+220];
	xor.b32  	%r334, %r334, %r281;
	ld.global.u32 	%r282, [%rd6+224];
	xor.b32  	%r333, %r333, %r282;
	ld.global.u32 	%r283, [%rd6+228];
	xor.b32  	%r332, %r332, %r283;
	ld.global.u32 	%r284, [%rd6+232];
	xor.b32  	%r331, %r331, %r284;
	ld.global.u32 	%r285, [%rd6+236];
	xor.b32  	%r330, %r330, %r285;
$L__BB3_30:
	and.b32  	%r287, %r200, 4096;
	setp.eq.s32 	%p16, %r287, 0;
	@%p16 bra 	$L__BB3_32;
	ld.global.u32 	%r288, [%rd6+240];
	xor.b32  	%r334, %r334, %r288;
	ld.global.u32 	%r289, [%rd6+244];
	xor.b32  	%r333, %r333, %r289;
	ld.global.u32 	%r290, [%rd6+248];
	xor.b32  	%r332, %r332, %r290;
	ld.global.u32 	%r291, [%rd6+252];
	xor.b32  	%r331, %r331, %r291;
	ld.global.u32 	%r292, [%rd6+256];
	xor.b32  	%r330, %r330, %r292;
$L__BB3_32:
	and.b32  	%r294, %r200, 8192;
	setp.eq.s32 	%p17, %r294, 0;
	@%p17 bra 	$L__BB3_34;
	ld.global.u32 	%r295, [%rd6+260];
	xor.b32  	%r334, %r334, %r295;
	ld.global.u32 	%r296, [%rd6+264];
	xor.b32  	%r333, %r333, %r296;
	ld.global.u32 	%r297, [%rd6+268];
	xor.b32  	%r332, %r332, %r297;
	ld.global.u32 	%r298, [%rd6+272];
	xor.b32  	%r331, %r331, %r298;
	ld.global.u32 	%r299, [%rd6+276];
	xor.b32  	%r330, %r330, %r299;
$L__BB3_34:
	and.b32  	%r301, %r200, 16384;
	setp.eq.s32 	%p18, %r301, 0;
	@%p18 bra 	$L__BB3_36;
	ld.global.u32 	%r302, [%rd6+280];
	xor.b32  	%r334, %r334, %r302;
	ld.global.u32 	%r303, [%rd6+284];
	xor.b32  	%r333, %r333, %r303;
	ld.global.u32 	%r304, [%rd6+288];
	xor.b32  	%r332, %r332, %r304;
	ld.global.u32 	%r305, [%rd6+292];
	xor.b32  	%r331, %r331, %r305;
	ld.global.u32 	%r306, [%rd6+296];
	xor.b32  	%r330, %r330, %r306;
$L__BB3_36:
	and.b32  	%r308, %r200, 32768;
	setp.eq.s32 	%p19, %r308, 0;
	@%p19 bra 	$L__BB3_38;
	ld.global.u32 	%r309, [%rd6+300];
	xor.b32  	%r334, %r334, %r309;
	ld.global.u32 	%r310, [%rd6+304];
	xor.b32  	%r333, %r333, %r310;
	ld.global.u32 	%r311, [%rd6+308];
	xor.b32  	%r332, %r332, %r311;
	ld.global.u32 	%r312, [%rd6+312];
	xor.b32  	%r331, %r331, %r312;
	ld.global.u32 	%r313, [%rd6+316];
	xor.b32  	%r330, %r330, %r313;
$L__BB3_38:
	add.s32 	%r329, %r329, 16;
	setp.ne.s32 	%p20, %r329, 32;
	@%p20 bra 	$L__BB3_6;
	mad.lo.s32 	%r314, %r323, -31, %r11;
	add.s32 	%r323, %r314, 1;
	setp.ne.s32 	%p21, %r323, 5;
	@%p21 bra 	$L__BB3_5;
	st.global.u32 	[%rd2+4], %r334;
	st.global.u32 	[%rd2+8], %r333;
	st.global.u32 	[%rd2+12], %r332;
	st.global.u32 	[%rd2+16], %r331;
	st.global.u32 	[%rd2+20], %r330;
	add.s32 	%r317, %r317, 1;
	setp.lt.u32 	%p22, %r317, %r2;
	@%p22 bra 	$L__BB3_4;
$L__BB3_41:
	shr.u64 	%rd7, %rd18, 2;
	add.s32 	%r316, %r316, 1;
	setp.gt.u64 	%p23, %rd18, 3;
	mov.u64 	%rd18, %rd7;
	@%p23 bra 	$L__BB3_2;
$L__BB3_42:
	mov.b32 	%r315, 0;
	st.global.v2.u32 	[%rd2+24], {%r315, %r315};
	st.global.u32 	[%rd2+32], %r315;
	mov.b64 	%rd17, 0;
	st.global.u64 	[%rd2+40], %rd17;
	ret;

}
	// .globl	_Z6s_rndnP17curandStateXORWOWPj
.visible .entry _Z6s_rndnP17curandStateXORWOWPj(
	.param .u64 .ptr .align 1 _Z6s_rndnP17curandStateXORWOWPj_param_0,
	.param .u64 .ptr .align 1 _Z6s_rndnP17curandStateXORWOWPj_param_1
)
{
	.reg .b32 	%r<18>;
	.reg .b64 	%rd<9>;

	ld.param.u64 	%rd1, [_Z6s_rndnP17curandStateXORWOWPj_param_0];
	ld.param.u64 	%rd2, [_Z6s_rndnP17curandStateXORWOWPj_param_1];
	cvta.to.global.u64 	%rd3, %rd2;
	cvta.to.global.u64 	%rd4, %rd1;
	mov.u32 	%r1, %ctaid.x;
	mul.wide.u32 	%rd5, %r1, 48;
	add.s64 	%rd6, %rd4, %rd5;
	ld.global.v2.u32 	{%r2, %r3}, [%rd6];
	shr.u32 	%r4, %r3, 2;
	xor.b32  	%r5, %r4, %r3;
	ld.global.v2.u32 	{%r6, %r7}, [%rd6+8];
	ld.global.v2.u32 	{%r8, %r9}, [%rd6+16];
	st.global.v2.u32 	[%rd6+8], {%r7, %r8};
	shl.b32 	%r10, %r9, 4;
	shl.b32 	%r11, %r5, 1;
	xor.b32  	%r12, %r11, %r10;
	xor.b32  	%r13, %r12, %r5;
	xor.b32  	%r14, %r13, %r9;
	st.global.v2.u32 	[%rd6+16], {%r9, %r14};
	add.s32 	%r15, %r2, 362437;
	st.global.v2.u32 	[%rd6], {%r15, %r6};
	add.s32 	%r16, %r14, %r15;
	and.b32  	%r17, %r16, 1;
	mul.wide.u32 	%rd7, %r1, 4;
	add.s64 	%rd8, %rd3, %rd7;
	st.global.u32 	[%rd8], %r17;
	ret;

}


// ===== COMPILED SASS (sm_100) =====

	.target	sm_100

	.elftype	@"ET_EXEC"


//--------------------- .note.nv.tkinfo           --------------------------
	.section	.note.nv.tkinfo,"",@"SHT_NOTE"
	.sectionflags	@"SHF_NOTE_NV_TKINFO"
	.tkinfo
        /*0018*/ 	.word	0x00000002
        /*0030*/ 	.string	""
        /*0030*/ 	.string	"ptxas"
        /*0030*/ 	.string	"Cuda compilation tools, release 13.0, V13.0.88"
        /*0030*/ 	.string	"Build cuda_13.0.r13.0/compiler.36424714_0"
        /*0030*/ 	.string	"-arch sm_100 -m 64 "



//--------------------- .note.nv.cuinfo           --------------------------
	.section	.note.nv.cuinfo,"",@"SHT_NOTE"
	.sectionflags	@"SHF_NOTE_NV_CUINFO"
        /*0018*/ 	.short	0x0002
        /*001a*/ 	.short	0x0064
        /*001c*/ 	.short	0x0082
	.zero		2


//--------------------- .nv.info                  --------------------------
	.section	.nv.info,"",@"SHT_CUDA_INFO"
	.align	4


	//----- nvinfo : EIATTR_REGCOUNT
	.align		4
        /*0000*/ 	.byte	0x04, 0x2f
        /*0002*/ 	.short	(.L_10 - .L_9)
	.align		4
.L_9:
        /*0004*/ 	.word	index@(_Z3addPiS_S_)
        /*0008*/ 	.word	0x0000000c


	//----- nvinfo : EIATTR_FRAME_SIZE
	.align		4
.L_10:
        /*000c*/ 	.byte	0x04, 0x11
        /*000e*/ 	.short	(.L_12 - .L_11)
	.align		4
.L_11:
        /*0010*/ 	.word	index@(_Z3addPiS_S_)
        /*0014*/ 	.word	0x00000000


	//----- nvinfo : EIATTR_REGCOUNT
	.align		4
.L_12:
        /*0018*/ 	.byte	0x04, 0x2f
        /*001a*/ 	.short	(.L_14 - .L_13)
	.align		4
.L_13:
        /*001c*/ 	.word	index@(_Z4initP17curandStateXORWOWm)
        /*0020*/ 	.word	0x0000001f


	//----- nvinfo : EIATTR_FRAME_SIZE
	.align		4
.L_14:
        /*0024*/ 	.byte	0x04, 0x11
        /*0026*/ 	.short	(.L_16 - .L_15)
	.align		4
.L_15:
        /*0028*/ 	.word	index@(_Z4initP17curandStateXORWOWm)
        /*002c*/ 	.word	0x00000000


	//----- nvinfo : EIATTR_REGCOUNT
	.align		4
.L_16:
        /*0030*/ 	.byte	0x04, 0x2f
        /*0032*/ 	.short	(.L_18 - .L_17)
	.align		4
.L_17:
        /*0034*/ 	.word	index@(_Z4rndnP17curandStateXORWOWPj)
        /*0038*/ 	.word	0x00000016


	//----- nvinfo : EIATTR_FRAME_SIZE
	.align		4
.L_18:
        /*003c*/ 	.byte	0x04, 0x11
        /*003e*/ 	.short	(.L_20 - .L_19)
	.align		4
.L_19:
        /*0040*/ 	.word	index@(_Z4rndnP17curandStateXORWOWPj)
        /*0044*/ 	.word	0x00000000


	//----- nvinfo : EIATTR_REGCOUNT
	.align		4
.L_20:
        /*0048*/ 	.byte	0x04, 0x2f
        /*004a*/ 	.short	(.L_22 - .L_21)
	.align		4
.L_21:
        /*004c*/ 	.word	index@(_Z6s_initP17curandStateXORWOWm)
        /*0050*/ 	.word	0x0000001f


	//----- nvinfo : EIATTR_FRAME_SIZE
	.align		4
.L_22:
        /*0054*/ 	.byte	0x04, 0x11
        /*0056*/ 	.short	(.L_24 - .L_23)
	.align		4
.L_23:
        /*0058*/ 	.word	index@(_Z6s_initP17curandStateXORWOWm)
        /*005c*/ 	.word	0x00000000


	//----- nvinfo : EIATTR_REGCOUNT
	.align		4
.L_24:
        /*0060*/ 	.byte	0x04, 0x2f
        /*0062*/ 	.short	(.L_26 - .L_25)
	.align		4
.L_25:
        /*0064*/ 	.word	index@(_Z6s_rndnP17curandStateXORWOWPj)
        /*0068*/ 	.word	0x00000012


	//----- nvinfo : EIATTR_FRAME_SIZE
	.align		4
.L_26:
        /*006c*/ 	.byte	0x04, 0x11
        /*006e*/ 	.short	(.L_28 - .L_27)
	.align		4
.L_27:
        /*0070*/ 	.word	index@(_Z6s_rndnP17curandStateXORWOWPj)
        /*0074*/ 	.word	0x00000000


	//----- nvinfo : EIATTR_MIN_STACK_SIZE
	.align		4
.L_28:
        /*0078*/ 	.byte	0x04, 0x12
        /*007a*/ 	.short	(.L_30 - .L_29)
	.align		4
.L_29:
        /*007c*/ 	.word	index@(_Z6s_rndnP17curandStateXORWOWPj)
        /*0080*/ 	.word	0x00000000


	//----- nvinfo : EIATTR_MIN_STACK_SIZE
	.align		4
.L_30:
        /*0084*/ 	.byte	0x04, 0x12
        /*0086*/ 	.short	(.L_32 - .L_31)
	.align		4
.L_31:
        /*0088*/ 	.word	index@(_Z6s_initP17curandStateXORWOWm)
        /*008c*/ 	.word	0x00000000


	//----- nvinfo : EIATTR_MIN_STACK_SIZE
	.align		4
.L_32:
        /*0090*/ 	.byte	0x04, 0x12
        /*0092*/ 	.short	(.L_34 - .L_33)
	.align		4
.L_33:
        /*0094*/ 	.word	index@(_Z4rndnP17curandStateXORWOWPj)
        /*0098*/ 	.word	0x00000000


	//----- nvinfo : EIATTR_MIN_STACK_SIZE
	.align		4
.L_34:
        /*009c*/ 	.byte	0x04, 0x12
        /*009e*/ 	.short	(.L_36 - .L_35)
	.align		4
.L_35:
        /*00a0*/ 	.word	index@(_Z4initP17curandStateXORWOWm)
        /*00a4*/ 	.word	0x00000000


	//----- nvinfo : EIATTR_MIN_STACK_SIZE
	.align		4
.L_36:
        /*00a8*/ 	.byte	0x04, 0x12
        /*00aa*/ 	.short	(.L_38 - .L_37)
	.align		4
.L_37:
        /*00ac*/ 	.word	index@(_Z3addPiS_S_)
        /*00b0*/ 	.word	0x00000000
.L_38:


//--------------------- .nv.compat                --------------------------
	.section	.nv.compat,"",@"SHT_CUDA_COMPAT_INFO"
	.align	4
        /*0000*/ 	.byte	0x02, 0x09, 0x00, 0x00, 0x02, 0x02, 0x01, 0x00, 0x02, 0x05, 0x05, 0x00, 0x03, 0x07, 0x01, 0x01
        /*0010*/ 	.byte	0x02, 0x03, 0x00, 0x00, 0x02, 0x06, 0x01, 0x00, 0x04, 0x0b, 0x08, 0x00, 0x09, 0x00, 0x00, 0x00
        /*0020*/ 	.byte	0x00, 0x00, 0x00, 0x00


//--------------------- .nv.info._Z6s_rndnP17curandStateXORWOWPj --------------------------
	.section	.nv.info._Z6s_rndnP17curandStateXORWOWPj,"",@"SHT_CUDA_INFO"
	.sectionflags	@""
	.align	4


	//----- nvinfo : EIATTR_CUDA_API_VERSION
	.align		4
        /*0000*/ 	.byte	0x04, 0x37
        /*0002*/ 	.short	(.L_40 - .L_39)
.L_39:
        /*0004*/ 	.word	0x00000082


	//----- nvinfo : EIATTR_KPARAM_INFO
	.align		4
.L_40:
        /*0008*/ 	.byte	0x04, 0x17
        /*000a*/ 	.short	(.L_42 - .L_41)
.L_41:
        /*000c*/ 	.word	0x00000000
        /*0010*/ 	.short	0x0001
        /*0012*/ 	.short	0x0008
        /*0014*/ 	.byte	0x00, 0xf5, 0x21, 0x00


	//----- nvinfo : EIATTR_KPARAM_INFO
	.align		4
.L_42:
        /*0018*/ 	.byte	0x04, 0x17
        /*001a*/ 	.short	(.L_44 - .L_43)
.L_43:
        /*001c*/ 	.word	0x00000000
        /*0020*/ 	.short	0x0000
        /*0022*/ 	.short	0x0000
        /*0024*/ 	.byte	0x00, 0xf5, 0x21, 0x00


	//----- nvinfo : EIATTR_SPARSE_MMA_MASK
	.align		4
.L_44:
        /*0028*/ 	.byte	0x03, 0x50
        /*002a*/ 	.short	0x0000


	//----- nvinfo : EIATTR_MAXREG_COUNT
	.align		4
        /*002c*/ 	.byte	0x03, 0x1b
        /*002e*/ 	.short	0x00ff


	//----- nvinfo : EIATTR_MERCURY_ISA_VERSION
	.align		4
        /*0030*/ 	.byte	0x03, 0x5f
        /*0032*/ 	.short	0x0101


	//----- nvinfo : EIATTR_VRC_CTA_INIT_COUNT
	.align		4
        /*0034*/ 	.byte	0x02, 0x4a
	.zero		1
	.zero		1


	//----- nvinfo : EIATTR_EXIT_INSTR_OFFSETS
	.align		4
        /*0038*/ 	.byte	0x04, 0x1c
        /*003a*/ 	.short	(.L_46 - .L_45)


	//   ....[0]....
.L_45:
        /*003c*/ 	.word	0x000001b0


	//----- nvinfo : EIATTR_CBANK_PARAM_SIZE
	.align		4
.L_46:
        /*0040*/ 	.byte	0x03, 0x19
        /*0042*/ 	.short	0x0010


	//----- nvinfo : EIATTR_PARAM_CBANK
	.align		4
        /*0044*/ 	.byte	0x04, 0x0a
        /*0046*/ 	.short	(.L_48 - .L_47)
	.align		4
.L_47:
        /*0048*/ 	.word	index@(.nv.constant0._Z6s_rndnP17curandStateXORWOWPj)
        /*004c*/ 	.short	0x0380
        /*004e*/ 	.short	0x0010


	//----- nvinfo : EIATTR_SW_WAR
	.align		4
.L_48:
        /*0050*/ 	.byte	0x04, 0x36
        /*0052*/ 	.short	(.L_50 - .L_49)
.L_49:
        /*0054*/ 	.word	0x00000008
.L_50:


//--------------------- .nv.info._Z6s_initP17curandStateXORWOWm --------------------------
	.section	.nv.info._Z6s_initP17curandStateXORWOWm,"",@"SHT_CUDA_INFO"
	.sectionflags	@""
	.align	4


	//----- nvinfo : EIATTR_CUDA_API_VERSION
	.align		4
        /*0000*/ 	.byte	0x04, 0x37
        /*0002*/ 	.short	(.L_52 - .L_51)
.L_51:
        /*0004*/ 	.word	0x00000082


	//----- nvinfo : EIATTR_KPARAM_INFO
	.align		4
.L_52:
        /*0008*/ 	.byte	0x04, 0x17
        /*000a*/ 	.short	(.L_54 - .L_53)
.L_53:
        /*000c*/ 	.word	0x00000000
        /*0010*/ 	.short	0x0001
        /*0012*/ 	.short	0x0008
        /*0014*/ 	.byte	0x00, 0xf0, 0x21, 0x00


	//----- nvinfo : EIATTR_KPARAM_INFO
	.align		4
.L_54:
        /*0018*/ 	.byte	0x04, 0x17
        /*001a*/ 	.short	(.L_56 - .L_55)
.L_55:
        /*001c*/ 	.word	0x00000000
        /*0020*/ 	.short	0x0000
        /*0022*/ 	.short	0x0000
        /*0024*/ 	.byte	0x00, 0xf5, 0x21, 0x00


	//----- nvinfo : EIATTR_SPARSE_MMA_MASK
	.align		4
.L_56:
        /*0028*/ 	.byte	0x03, 0x50
        /*002a*/ 	.short	0x0000


	//----- nvinfo : EIATTR_MAXREG_COUNT
	.align		4
        /*002c*/ 	.byte	0x03, 0x1b
        /*002e*/ 	.short	0x00ff


	//----- nvinfo : EIATTR_MERCURY_ISA_VERSION
	.align		4
        /*0030*/ 	.byte	0x03, 0x5f
        /*0032*/ 	.short	0x0101


	//----- nvinfo : EIATTR_VRC_CTA_INIT_COUNT
	.align		4
        /*0034*/ 	.byte	0x02, 0x4a
	.zero		1
	.zero		1


	//----- nvinfo : EIATTR_EXIT_INSTR_OFFSETS
	.align		4
        /*0038*/ 	.byte	0x04, 0x1c
        /*003a*/ 	.short	(.L_58 - .L_57)


	//   ....[0]....
.L_57:
        /*003c*/ 	.word	0x00000f20


	//----- nvinfo : EIATTR_CRS_STACK_SIZE
	.align		4
.L_58:
        /*0040*/ 	.byte	0x04, 0x1e
        /*0042*/ 	.short	(.L_60 - .L_59)
.L_59:
        /*0044*/ 	.word	0x00000000


	//----- nvinfo : EIATTR_CBANK_PARAM_SIZE
	.align		4
.L_60:
        /*0048*/ 	.byte	0x03, 0x19
        /*004a*/ 	.short	0x0010


	//----- nvinfo : EIATTR_PARAM_CBANK
	.align		4
        /*004c*/ 	.byte	0x04, 0x0a
        /*004e*/ 	.short	(.L_62 - .L_61)
	.align		4
.L_61:
        /*0050*/ 	.word	index@(.nv.constant0._Z6s_initP17curandStateXORWOWm)
        /*0054*/ 	.short	0x0380
        /*0056*/ 	.short	0x0010


	//----- nvinfo : EIATTR_SW_WAR
	.align		4
.L_62:
        /*0058*/ 	.byte	0x04, 0x36
        /*005a*/ 	.short	(.L_64 - .L_63)
.L_63:
        /*005c*/ 	.word	0x00000008
.L_64:


//--------------------- .nv.info._Z4rndnP17curandStateXORWOWPj --------------------------
	.section	.nv.info._Z4rndnP17curandStateXORWOWPj,"",@"SHT_CUDA_INFO"
	.sectionflags	@""
	.align	4


	//----- nvinfo : EIATTR_CUDA_API_VERSION
	.align		4
        /*0000*/ 	.byte	0x04, 0x37
        /*0002*/ 	.short	(.L_66 - .L_65)
.L_65:
        /*0004*/ 	.word	0x00000082


	//----- nvinfo : EIATTR_KPARAM_INFO
	.align		4
.L_66:
        /*0008*/ 	.byte	0x04, 0x17
        /*000a*/ 	.short	(.L_68 - .L_67)
.L_67:
        /*000c*/ 	.word	0x00000000
        /*0010*/ 	.short	0x0001
        /*0012*/ 	.short	0x0008
        /*0014*/ 	.byte	0x00, 0xf5, 0x21, 0x00


	//----- nvinfo : EIATTR_KPARAM_INFO
	.align		4
.L_68:
        /*0018*/ 	.byte	0x04, 0x17
        /*001a*/ 	.short	(.L_70 - .L_69)
.L_69:
        /*001c*/ 	.word	0x00000000
        /*0020*/ 	.short	0x0000
        /*0022*/ 	.short	0x0000
        /*0024*/ 	.byte	0x00, 0xf5, 0x21, 0x00


	//----- nvinfo : EIATTR_SPARSE_MMA_MASK
	.align		4
.L_70:
        /*0028*/ 	.byte	0x03, 0x50
        /*002a*/ 	.short	0x0000


	//----- nvinfo : EIATTR_MAXREG_COUNT
	.align		4
        /*002c*/ 	.byte	0x03, 0x1b
        /*002e*/ 	.short	0x00ff


	//----- nvinfo : EIATTR_MERCURY_ISA_VERSION
	.align		4
        /*0030*/ 	.byte	0x03, 0x5f
        /*0032*/ 	.short	0x0101


	//----- nvinfo : EIATTR_VRC_CTA_INIT_COUNT
	.align		4
        /*0034*/ 	.byte	0x02, 0x4a
	.zero		1
	.zero		1


	//----- nvinfo : EIATTR_EXIT_INSTR_OFFSETS
	.align		4
        /*0038*/ 	.byte	0x04, 0x1c
        /*003a*/ 	.short	(.L_72 - .L_71)


	//   ....[0]....
.L_71:
        /*003c*/ 	.word	0x00000200


	//----- nvinfo : EIATTR_CBANK_PARAM_SIZE
	.align		4
.L_72:
        /*0040*/ 	.byte	0x03, 0x19
        /*0042*/ 	.short	0x0010


	//----- nvinfo : EIATTR_PARAM_CBANK
	.align		4
        /*0044*/ 	.byte	0x04, 0x0a
        /*0046*/ 	.short	(.L_74 - .L_73)
	.align		4
.L_73:
        /*0048*/ 	.word	index@(.nv.constant0._Z4rndnP17curandStateXORWOWPj)
        /*004c*/ 	.short	0x0380
        /*004e*/ 	.short	0x0010


	//----- nvinfo : EIATTR_SW_WAR
	.align		4
.L_74:
        /*0050*/ 	.byte	0x04, 0x36
        /*0052*/ 	.short	(.L_76 - .L_75)
.L_75:
        /*0054*/ 	.word	0x00000008
.L_76:


//--------------------- .nv.info._Z4initP17curandStateXORWOWm --------------------------
	.section	.nv.info._Z4initP17curandStateXORWOWm,"",@"SHT_CUDA_INFO"
	.sectionflags	@""
	.align	4


	//----- nvinfo : EIATTR_CUDA_API_VERSION
	.align		4
        /*0000*/ 	.byte	0x04, 0x37
        /*0002*/ 	.short	(.L_78 - .L_77)
.L_77:
        /*0004*/ 	.word	0x00000082


	//----- nvinfo : EIATTR_KPARAM_INFO
	.align		4
.L_78:
        /*0008*/ 	.byte	0x04, 0x17
        /*000a*/ 	.short	(.L_80 - .L_79)
.L_79:
        /*000c*/ 	.word	0x00000000
        /*0010*/ 	.short	0x0001
        /*0012*/ 	.short	0x0008
        /*0014*/ 	.byte	0x00, 0xf0, 0x21, 0x00


	//----- nvinfo : EIATTR_KPARAM_INFO
	.align		4
.L_80:
        /*0018*/ 	.byte	0x04, 0x17
        /*001a*/ 	.short	(.L_82 - .L_81)
.L_81:
        /*001c*/ 	.word	0x00000000
        /*0020*/ 	.short	0x0000
        /*0022*/ 	.short	0x0000
        /*0024*/ 	.byte	0x00, 0xf5, 0x21, 0x00


	//----- nvinfo : EIATTR_SPARSE_MMA_MASK
	.align		4
.L_82:
        /*0028*/ 	.byte	0x03, 0x50
        /*002a*/ 	.short	0x0000


	//----- nvinfo : EIATTR_MAXREG_COUNT
	.align		4
        /*002c*/ 	.byte	0x03, 0x1b
        /*002e*/ 	.short	0x00ff


	//----- nvinfo : EIATTR_MERCURY_ISA_VERSION
	.align		4
        /*0030*/ 	.byte	0x03, 0x5f
        /*0032*/ 	.short	0x0101


	//----- nvinfo : EIATTR_VRC_CTA_INIT_COUNT
	.align		4
        /*0034*/ 	.byte	0x02, 0x4a
	.zero		1
	.zero		1


	//----- nvinfo : EIATTR_EXIT_INSTR_OFFSETS
	.align		4
        /*0038*/ 	.byte	0x04, 0x1c
        /*003a*/ 	.short	(.L_84 - .L_83)


	//   ....[0]....
.L_83:
        /*003c*/ 	.word	0x00000ed0


	//----- nvinfo : EIATTR_CRS_STACK_SIZE
	.align		4
.L_84:
        /*0040*/ 	.byte	0x04, 0x1e
        /*0042*/ 	.short	(.L_86 - .L_85)
.L_85:
        /*0044*/ 	.word	0x00000000


	//----- nvinfo : EIATTR_CBANK_PARAM_SIZE
	.align		4
.L_86:
        /*0048*/ 	.byte	0x03, 0x19
        /*004a*/ 	.short	0x0010


	//----- nvinfo : EIATTR_PARAM_CBANK
	.align		4
        /*004c*/ 	.byte	0x04, 0x0a
        /*004e*/ 	.short	(.L_88 - .L_87)
	.align		4
.L_87:
        /*0050*/ 	.word	index@(.nv.constant0._Z4initP17curandStateXORWOWm)
        /*0054*/ 	.short	0x0380
        /*0056*/ 	.short	0x0010


	//----- nvinfo : EIATTR_SW_WAR
	.align		4
.L_88:
        /*0058*/ 	.byte	0x04, 0x36
        /*005a*/ 	.short	(.L_90 - .L_89)
.L_89:
        /*005c*/ 	.word	0x00000008
.L_90:


//--------------------- .nv.info._Z3addPiS_S_     --------------------------
	.section	.nv.info._Z3addPiS_S_,"",@"SHT_CUDA_INFO"
	.sectionflags	@""
	.align	4


	//----- nvinfo : EIATTR_CUDA_API_VERSION
	.align		4
        /*0000*/ 	.byte	0x04, 0x37
        /*0002*/ 	.short	(.L_92 - .L_91)
.L_91:
        /*0004*/ 	.word	0x00000082


	//----- nvinfo : EIATTR_KPARAM_INFO
	.align		4
.L_92:
        /*0008*/ 	.byte	0x04, 0x17
        /*000a*/ 	.short	(.L_94 - .L_93)
.L_93:
        /*000c*/ 	.word	0x00000000
        /*0010*/ 	.short	0x0002
        /*0012*/ 	.short	0x0010
        /*0014*/ 	.byte	0x00, 0xf5, 0x21, 0x00


	//----- nvinfo : EIATTR_KPARAM_INFO
	.align		4
.L_94:
        /*0018*/ 	.byte	0x04, 0x17
        /*001a*/ 	.short	(.L_96 - .L_95)
.L_95:
        /*001c*/ 	.word	0x00000000
        /*0020*/ 	.short	0x0001
        /*0022*/ 	.short	0x0008
        /*0024*/ 	.byte	0x00, 0xf5, 0x21, 0x00


	//----- nvinfo : EIATTR_KPARAM_INFO
	.align		4
.L_96:
        /*0028*/ 	.byte	0x04, 0x17
        /*002a*/ 	.short	(.L_98 - .L_97)
.L_97:
        /*002c*/ 	.word	0x00000000
        /*0030*/ 	.short	0x0000
        /*0032*/ 	.short	0x0000
        /*0034*/ 	.byte	0x00, 0xf5, 0x21, 0x00


	//----- nvinfo : EIATTR_SPARSE_MMA_MASK
	.align		4
.L_98:
        /*0038*/ 	.byte	0x03, 0x50
        /*003a*/ 	.short	0x0000


	//----- nvinfo : EIATTR_MAXREG_COUNT
	.align		4
        /*003c*/ 	.byte	0x03, 0x1b
        /*003e*/ 	.short	0x00ff


	//----- nvinfo : EIATTR_MERCURY_ISA_VERSION
	.align		4
        /*0040*/ 	.byte	0x03, 0x5f
        /*0042*/ 	.short	0x0101


	//----- nvinfo : EIATTR_VRC_CTA_INIT_COUNT
	.align		4
        /*0044*/ 	.byte	0x02, 0x4a
	.zero		1
	.zero		1


	//----- nvinfo : EIATTR_EXIT_INSTR_OFFSETS
	.align		4
        /*0048*/ 	.byte	0x04, 0x1c
        /*004a*/ 	.short	(.L_100 - .L_99)


	//   ....[0]....
.L_99:
        /*004c*/ 	.word	0x00000060


	//   ....[1]....
        /*0050*/ 	.word	0x00000120


	//----- nvinfo : EIATTR_CBANK_PARAM_SIZE
	.align		4
.L_100:
        /*0054*/ 	.byte	0x03, 0x19
        /*0056*/ 	.short	0x0018


	//----- nvinfo : EIATTR_PARAM_CBANK
	.align		4
        /*0058*/ 	.byte	0x04, 0x0a
        /*005a*/ 	.short	(.L_102 - .L_101)
	.align		4
.L_101:
        /*005c*/ 	.word	index@(.nv.constant0._Z3addPiS_S_)
        /*0060*/ 	.short	0x0380
        /*0062*/ 	.short	0x0018


	//----- nvinfo : EIATTR_SW_WAR
	.align		4
.L_102:
        /*0064*/ 	.byte	0x04, 0x36
        /*0066*/ 	.short	(.L_104 - .L_103)
.L_103:
        /*0068*/ 	.word	0x00000008
.L_104:


//--------------------- .nv.callgraph             --------------------------
	.section	.nv.callgraph,"",@"SHT_CUDA_CALLGRAPH"
	.align	4
	.sectionentsize	8
	.align		4
        /*0000*/ 	.word	0x00000000
	.align		4
        /*0004*/ 	.word	0xffffffff
	.align		4
        /*0008*/ 	.word	0x00000000
	.align		4
        /*000c*/ 	.word	0xfffffffe
	.align		4
        /*0010*/ 	.word	0x00000000
	.align		4
        /*0014*/ 	.word	0xfffffffd
	.align		4
        /*0018*/ 	.word	0x00000000
	.align		4
        /*001c*/ 	.word	0xfffffffc


//--------------------- .nv.constant4             --------------------------
	.section	.nv.constant4,"a",@progbits
	.align	8
	.align		8
.nv.constant4:
        /*0000*/ 	.dword	precalc_xorwow_matrix
	.align		8
        /*0008*/ 	.dword	precalc_xorwow_offset_matrix
	.align		8
        /*0010*/ 	.dword	mrg32k3aM1
	.align		8
        /*0018*/ 	.dword	mrg32k3aM2
	.align		8
        /*0020*/ 	.dword	mrg32k3aM1SubSeq
	.align		8
        /*0028*/ 	.dword	mrg32k3aM2SubSeq
	.align		8
        /*0030*/ 	.dword	mrg32k3aM1Seq
	.align		8
        /*0038*/ 	.dword	mrg32k3aM2Seq


//--------------------- .nv.constant3             --------------------------
	.section	.nv.constant3,"a",@progbits
	.align	8
.nv.constant3:
	.type		__cr_lgamma_table,@object
	.size		__cr_lgamma_table,(.L_8 - __cr_lgamma_table)
__cr_lgamma_table:
        /*0000*/ 	.byte	0x00, 0x00, 0x00, 0x00, 0x00, 0x00, 0x00, 0x00, 0x00, 0x00, 0x00, 0x00, 0x00, 0x00, 0x00, 0x00
        /*0010*/ 	.byte	0xef, 0x39, 0xfa, 0xfe, 0x42, 0x2e, 0xe6, 0x3f, 0x02, 0x20, 0x2a, 0xfa, 0x0b, 0xab, 0xfc, 0x3f
        /*0020*/ 	.byte	0xf9, 0x2c, 0x92, 0x7c, 0xa7, 0x6c, 0x09, 0x40, 0xc9, 0x79, 0x44, 0x3c, 0x64, 0x26, 0x13, 0x40
        /*0030*/ 	.byte	0xca, 0x01, 0xcf, 0x3a, 0x27, 0x51, 0x1a, 0x40, 0x30, 0xcc, 0x2d, 0xf3, 0xe1, 0x0c, 0x21, 0x40
        /*0040*/ 	.byte	0x0d, 0xb7, 0xfc, 0x82, 0x8e, 0x35, 0x25, 0x40
.L_8:


//--------------------- .text._Z6s_rndnP17curandStateXORWOWPj --------------------------
	.section	.text._Z6s_rndnP17curandStateXORWOWPj,"ax",@progbits
	.align	128
        .global         _Z6s_rndnP17curandStateXORWOWPj
        .type           _Z6s_rndnP17curandStateXORWOWPj,@function
        .size           _Z6s_rndnP17curandStateXORWOWPj,(.L_x_21 - _Z6s_rndnP17curandStateXORWOWPj)
        .other          _Z6s_rndnP17curandStateXORWOWPj,@"STO_CUDA_ENTRY STV_DEFAULT"
_Z6s_rndnP17curandStateXORWOWPj:
.text._Z6s_rndnP17curandStateXORWOWPj:
[----:B------:R-:W-:Y:S01]  /*0000*/  LDC R1, c[0x0][0x37c] ;  /* 0x0000df00ff017b82 */ /* 0x000fe20000000800 */
[----:B------:R-:W0:Y:S07]  /*0010*/  S2R R13, SR_CTAID.X ;  /* 0x00000000000d7919 */ /* 0x000e2e0000002500 */
[----:B------:R-:W0:Y:S01]  /*0020*/  LDC.64 R2, c[0x0][0x380] ;  /* 0x0000e000ff027b82 */ /* 0x000e220000000a00 */
[----:B------:R-:W1:Y:S07]  /*0030*/  LDCU.64 UR4, c[0x0][0x358] ;  /* 0x00006b00ff0477ac */ /* 0x000e6e0008000a00 */
[----:B------:R-:W2:Y:S01]  /*0040*/  LDC.64 R8, c[0x0][0x388] ;  /* 0x0000e200ff087b82 */ /* 0x000ea20000000a00 */
[----:B0-----:R-:W-:-:S05]  /*0050*/  IMAD.WIDE.U32 R2, R13, 0x30, R2 ;  /* 0x000000300d027825 */ /* 0x001fca00078e0002 */
[----:B-1----:R-:W3:Y:S04]  /*0060*/  LDG.E.64 R10, desc[UR4][R2.64] ;  /* 0x00000004020a7981 */ /* 0x002ee8000c1e1b00 */
[----:B------:R-:W4:Y:S04]  /*0070*/  LDG.E.64 R4, desc[UR4][R2.64+0x10] ;  /* 0x0000100402047981 */ /* 0x000f28000c1e1b00 */
[----:B------:R-:W5:Y:S01]  /*0080*/  LDG.E.64 R6, desc[UR4][R2.64+0x8] ;  /* 0x0000080402067981 */ /* 0x000f62000c1e1b00 */
[----:B--2---:R-:W-:Y:S01]  /*0090*/  IMAD.WIDE.U32 R8, R13, 0x4, R8 ;  /* 0x000000040d087825 */ /* 0x004fe200078e0008 */
[----:B---3--:R-:W-:-:S02]  /*00a0*/  SHF.R.U32.HI R0, RZ, 0x2, R11 ;  /* 0x00000002ff007819 */ /* 0x008fc4000001160b */
[----:B------:R-:W-:Y:S02]  /*00b0*/  IADD3 R10, PT, PT, R10, 0x587c5, RZ ;  /* 0x000587c50a0a7810 */ /* 0x000fe40007ffe0ff */
[----:B------:R-:W-:Y:S01]  /*00c0*/  LOP3.LUT R0, R0, R11, RZ, 0x3c, !PT ;  /* 0x0000000b00007212 */ /* 0x000fe200078e3cff */
[----:B----4-:R-:W-:Y:S02]  /*00d0*/  IMAD.SHL.U32 R11, R5, 0x10, RZ ;  /* 0x00000010050b7824 */ /* 0x010fe400078e00ff */
[----:B------:R-:W-:Y:S02]  /*00e0*/  IMAD.MOV.U32 R13, RZ, RZ, R4 ;  /* 0x000000ffff0d7224 */ /* 0x000fe400078e0004 */
[----:B------:R-:W-:Y:S02]  /*00f0*/  IMAD.SHL.U32 R12, R0, 0x2, RZ ;  /* 0x00000002000c7824 */ /* 0x000fe400078e00ff */
[----:B------:R-:W-:-:S03]  /*0100*/  IMAD.MOV.U32 R14, RZ, RZ, R5 ;  /* 0x000000ffff0e7224 */ /* 0x000fc600078e0005 */
[----:B------:R-:W-:Y:S01]  /*0110*/  LOP3.LUT R12, R0, R12, R11, 0x96, !PT ;  /* 0x0000000c000c7212 */ /* 0x000fe200078e960b */
[----:B-----5:R-:W-:-:S03]  /*0120*/  IMAD.MOV.U32 R11, RZ, RZ, R6 ;  /* 0x000000ffff0b7224 */ /* 0x020fc600078e0006 */
[----:B------:R-:W-:Y:S02]  /*0130*/  LOP3.LUT R15, R12, R5, RZ, 0x3c, !PT ;  /* 0x000000050c0f7212 */ /* 0x000fe400078e3cff */
[----:B------:R-:W-:Y:S01]  /*0140*/  MOV R12, R7 ;  /* 0x00000007000c7202 */ /* 0x000fe20000000f00 */
[----:B------:R-:W-:Y:S01]  /*0150*/  STG.E.64 desc[UR4][R2.64], R10 ;  /* 0x0000000a02007986 */ /* 0x000fe2000c101b04 */
[----:B------:R-:W-:-:S03]  /*0160*/  IADD3 R0, PT, PT, R15, R10, RZ ;  /* 0x0000000a0f007210 */ /* 0x000fc60007ffe0ff */
[----:B------:R-:W-:Y:S01]  /*0170*/  STG.E.64 desc[UR4][R2.64+0x10], R14 ;  /* 0x0000100e02007986 */ /* 0x000fe2000c101b04 */
[----:B------:R-:W-:-:S03]  /*0180*/  LOP3.LUT R5, R0, 0x1, RZ, 0xc0, !PT ;  /* 0x0000000100057812 */ /* 0x000fc600078ec0ff */
[----:B------:R-:W-:Y:S04]  /*0190*/  STG.E.64 desc[UR4][R2.64+0x8], R12 ;  /* 0x0000080c02007986 */ /* 0x000fe8000c101b04 */
[----:B------:R-:W-:Y:S01]  /*01a0*/  STG.E desc[UR4][R8.64], R5 ;  /* 0x0000000508007986 */ /* 0x000fe2000c101904 */
[----:B------:R-:W-:Y:S05]  /*01b0*/  EXIT ;  /* 0x000000000000794d */ /* 0x000fea0003800000 */
.L_x_0:
[----:B------:R-:W-:-:S00]  /*01c0*/  BRA `(.L_x_0) ;  /* 0xfffffffc00fc7947 */ /* 0x000fc0000383ffff */
[----:B------:R-:W-:-:S00]  /*01d0*/  NOP ;  /* 0x0000000000007918 */ /* 0x000fc00000000000 */
        /* <DEDUP_REMOVED lines=10> */
.L_x_21:


//--------------------- .text._Z6s_initP17curandStateXORWOWm --------------------------
	.section	.text._Z6s_initP17curandStateXORWOWm,"ax",@progbits
	.align	128
        .global         _Z6s_initP17curandStateXORWOWm
        .type           _Z6s_initP17curandStateXORWOWm,@function
        .size           _Z6s_initP17curandStateXORWOWm,(.L_x_22 - _Z6s_initP17curandStateXORWOWm)
        .other          _Z6s_initP17curandStateXORWOWm,@"STO_CUDA_ENTRY STV_DEFAULT"
_Z6s_initP17curandStateXORWOWm:
.text._Z6s_initP17curandStateXORWOWm:
[----:B------:R-:W-:Y:S08]  /*0000*/  LDC R1, c[0x0][0x37c] ;  /* 0x0000df00ff017b82 */ /* 0x000ff00000000800 */
[----:B------:R-:W0:Y:S01]  /*0010*/  LDC.64 R4, c[0x0][0x388] ;  /* 0x0000e200ff047b82 */ /* 0x000e220000000a00 */
[----:B------:R-:W1:Y:S01]  /*0020*/  S2R R13, SR_TID.X ;  /* 0x00000000000d7919 */ /* 0x000e620000002100 */
[----:B------:R-:W2:Y:S01]  /*0030*/  LDCU.64 UR4, c[0x0][0x358] ;  /* 0x00006b00ff0477ac */ /* 0x000ea20008000a00 */
[----:B------:R-:W-:Y:S05]  /*0040*/  BSSY.RECONVERGENT B0, `(.L_x_1) ;  /* 0x00000e7000007945 */ /* 0x000fea0003800200 */
[----:B------:R-:W1:Y:S01]  /*0050*/  LDC.64 R2, c[0x0][0x380] ;  /* 0x0000e000ff027b82 */ /* 0x000e620000000a00 */
[----:B0-----:R-:W-:-:S02]  /*0060*/  LOP3.LUT R0, R4, 0xaad26b49, RZ, 0x3c, !PT ;  /* 0xaad26b4904007812 */ /* 0x001fc400078e3cff */
[----:B------:R-:W-:-:S03]  /*0070*/  LOP3.LUT R4, R5, 0xf7dcefdd, RZ, 0x3c, !PT ;  /* 0xf7dcefdd05047812 */ /* 0x000fc600078e3cff */
[----:B------:R-:W-:Y:S02]  /*0080*/  IMAD R0, R0, 0x4182bed5, RZ ;  /* 0x4182bed500007824 */ /* 0x000fe400078e02ff */
[----:B------:R-:W-:Y:S02]  /*0090*/  IMAD R5, R4, -0x658354e5, RZ ;  /* 0x9a7cab1b04057824 */ /* 0x000fe400078e02ff */
[----:B-1----:R-:W-:Y:S01]  /*00a0*/  IMAD.WIDE.U32 R2, R13, 0x30, R2 ;  /* 0x000000300d027825 */ /* 0x002fe200078e0002 */
[C---:B------:R-:W-:Y:S02]  /*00b0*/  LOP3.LUT R8, R0.reuse, 0x159a55e5, RZ, 0x3c, !PT ;  /* 0x159a55e500087812 */ /* 0x040fe400078e3cff */
[C---:B------:R-:W-:Y:S01]  /*00c0*/  IADD3 R6, PT, PT, R0.reuse, 0x64f0c9, R5 ;  /* 0x0064f0c900067810 */ /* 0x040fe20007ffe005 */
[C---:B------:R-:W-:Y:S01]  /*00d0*/  VIADD R7, R0.reuse, 0x75bcd15 ;  /* 0x075bcd1500077836 */ /* 0x040fe20000000000 */
[----:B------:R-:W-:Y:S01]  /*00e0*/  LOP3.LUT R10, R5, 0x5491333, RZ, 0x3c, !PT ;  /* 0x05491333050a7812 */ /* 0x000fe200078e3cff */
[----:B------:R-:W-:Y:S01]  /*00f0*/  VIADD R11, R0, 0x583f19 ;  /* 0x00583f19000b7836 */ /* 0x000fe20000000000 */
[----:B------:R-:W-:Y:S01]  /*0100*/  ISETP.NE.AND P0, PT, R13, RZ, PT ;  /* 0x000000ff0d00720c */ /* 0x000fe20003f05270 */
[----:B------:R-:W-:Y:S01]  /*0110*/  VIADD R9, R5, 0x1f123bb5 ;  /* 0x1f123bb505097836 */ /* 0x000fe20000000000 */
[----:B--2---:R0:W-:Y:S04]  /*0120*/  STG.E.64 desc[UR4][R2.64], R6 ;  /* 0x0000000602007986 */ /* 0x0041e8000c101b04 */
[----:B------:R0:W-:Y:S04]  /*0130*/  STG.E.64 desc[UR4][R2.64+0x8], R8 ;  /* 0x0000080802007986 */ /* 0x0001e8000c101b04 */
[----:B------:R0:W-:Y:S03]  /*0140*/  STG.E.64 desc[UR4][R2.64+0x10], R10 ;  /* 0x0000100a02007986 */ /* 0x0001e6000c101b04 */
[----:B------:R-:W-:Y:S05]  /*0150*/  @!P0 BRA `(.L_x_2) ;  /* 0x0000000c00548947 */ /* 0x000fea0003800000 */
[----:B------:R-:W-:Y:S01]  /*0160*/  IMAD.MOV.U32 R0, RZ, RZ, R13 ;  /* 0x000000ffff007224 */ /* 0x000fe200078e000d */
[----:B0-----:R-:W-:-:S07]  /*0170*/  CS2R R10, SRZ ;  /* 0x00000000000a7805 */ /* 0x001fce000001ff00 */
.L_x_8:
[----:B0-----:R-:W-:Y:S01]  /*0180*/  LOP3.LUT R2, R0, 0x3, RZ, 0xc0, !PT ;  /* 0x0000000300027812 */ /* 0x001fe200078ec0ff */
[----:B------:R-:W-:Y:S03]  /*0190*/  BSSY.RECONVERGENT B1, `(.L_x_3) ;  /* 0x00000cb000017945 */ /* 0x000fe60003800200 */
[----:B------:R-:W-:-:S04]  /*01a0*/  ISETP.NE.U32.AND P0, PT, R2, RZ, PT ;  /* 0x000000ff0200720c */ /* 0x000fc80003f05070 */
[----:B------:R-:W-:-:S13]  /*01b0*/  ISETP.NE.AND.EX P0, PT, RZ, RZ, PT, P0 ;  /* 0x000000ffff00720c */ /* 0x000fda0003f05300 */
[----:B------:R-:W-:Y:S05]  /*01c0*/  @!P0 BRA `(.L_x_4) ;  /* 0x0000000c001c8947 */ /* 0x000fea0003800000 */
[----:B------:R-:W0:Y:S01]  /*01d0*/  LDC.64 R6, c[0x4][RZ] ;  /* 0x01000000ff067b82 */ /* 0x000e220000000a00 */
[----:B------:R-:W-:Y:S02]  /*01e0*/  IMAD.MOV.U32 R12, RZ, RZ, RZ ;  /* 0x000000ffff0c7224 */ /* 0x000fe400078e00ff */
[----:B0-----:R-:W-:-:S07]  /*01f0*/  IMAD.WIDE.U32 R6, R10, 0xc80, R6 ;  /* 0x00000c800a067825 */ /* 0x001fce00078e0006 */
.L_x_7:
[----:B0-----:R-:W-:Y:S01]  /*0200*/  IMAD.MOV.U32 R13, RZ, RZ, RZ ;  /* 0x000000ffff0d7224 */ /* 0x001fe200078e00ff */
[----:B------:R-:W-:Y:S01]  /*0210*/  CS2R R2, SRZ ;  /* 0x0000000000027805 */ /* 0x000fe2000001ff00 */
[----:B------:R-:W-:Y:S01]  /*0220*/  IMAD.MOV.U32 R15, RZ, RZ, RZ ;  /* 0x000000ffff0f7224 */ /* 0x000fe200078e00ff */
[----:B------:R-:W-:-:S07]  /*0230*/  CS2R R4, SRZ ;  /* 0x0000000000047805 */ /* 0x000fce000001ff00 */
.L_x_6:
[----:B------:R-:W0:Y:S01]  /*0240*/  S2R R14, SR_TID.X ;  /* 0x00000000000e7919 */ /* 0x000e220000002100 */
[----:B------:R-:W0:Y:S02]  /*0250*/  LDC.64 R8, c[0x0][0x380] ;  /* 0x0000e000ff087b82 */ /* 0x000e240000000a00 */
[----:B0-----:R-:W-:-:S04]  /*0260*/  IMAD.WIDE.U32 R8, R14, 0x30, R8 ;  /* 0x000000300e087825 */ /* 0x001fc800078e0008 */
[----:B------:R-:W-:-:S05]  /*0270*/  IMAD.WIDE.U32 R8, R15, 0x4, R8 ;  /* 0x000000040f087825 */ /* 0x000fca00078e0008 */
[----:B------:R0:W5:Y:S01]  /*0280*/  LDG.E R16, desc[UR4][R8.64+0x4] ;  /* 0x0000040408107981 */ /* 0x000162000c1e1900 */
[----:B------:R-:W-:-:S07]  /*0290*/  IMAD.MOV.U32 R17, RZ, RZ, RZ ;  /* 0x000000ffff117224 */ /* 0x000fce00078e00ff */
.L_x_5:
[----:B-----5:R-:W-:Y:S01]  /*02a0*/  SHF.R.U32.HI R24, RZ, R17, R16 ;  /* 0x00000011ff187219 */ /* 0x020fe20000011610 */
[----:B0-----:R-:W-:-:S03]  /*02b0*/  IMAD.SHL.U32 R8, R15, 0x20, RZ ;  /* 0x000000200f087824 */ /* 0x001fc600078e00ff */
[----:B------:R-:W-:Y:S01]  /*02c0*/  LOP3.LUT R9, R24, 0x1, RZ, 0xc0, !PT ;  /* 0x0000000118097812 */ /* 0x000fe200078ec0ff */
[----:B------:R-:W-:-:S03]  /*02d0*/  IMAD.IADD R8, R8, 0x1, R17 ;  /* 0x0000000108087824 */ /* 0x000fc600078e0211 */
[----:B------:R-:W-:Y:S01]  /*02e0*/  ISETP.NE.U32.AND P0, PT, R9, 0x1, PT ;  /* 0x000000010900780c */ /* 0x000fe20003f05070 */
[----:B------:R-:W-:-:S03]  /*02f0*/  IMAD R9, R8, 0x5, RZ ;  /* 0x0000000508097824 */ /* 0x000fc600078e02ff */
[----:B------:R-:W-:Y:S01]  /*0300*/  R2P PR, R24, 0x7e ;  /* 0x0000007e18007804 */ /* 0x000fe20000000000 */
[----:B------:R-:W-:-:S08]  /*0310*/  IMAD.WIDE.U32 R8, R9, 0x4, R6 ;  /* 0x0000000409087825 */ /* 0x000fd000078e0006 */
[----:B------:R-:W2:Y:S04]  /*0320*/  @!P0 LDG.E R18, desc[UR4][R8.64] ;  /* 0x0000000408128981 */ /* 0x000ea8000c1e1900 */
[----:B------:R-:W3:Y:S04]  /*0330*/  @P1 LDG.E R22, desc[UR4][R8.64+0x14] ;  /* 0x0000140408161981 */ /* 0x000ee8000c1e1900 */
[----:B------:R-:W4:Y:S04]  /*0340*/  @!P0 LDG.E R20, desc[UR4][R8.64+0x10] ;  /* 0x0000100408148981 */ /* 0x000f28000c1e1900 */
[----:B------:R-:W4:Y:S04]  /*0350*/  @P2 LDG.E R28, desc[UR4][R8.64+0x28] ;  /* 0x00002804081c2981 */ /* 0x000f28000c1e1900 */
[----:B------:R-:W4:Y:S04]  /*0360*/  @P1 LDG.E R26, desc[UR4][R8.64+0x24] ;  /* 0x00002404081a1981 */ /* 0x000f28000c1e1900 */
[----:B------:R-:W4:Y:S04]  /*0370*/  @P3 LDG.E R21, desc[UR4][R8.64+0x3c] ;  /* 0x00003c0408153981 */ /* 0x000f28000c1e1900 */
[----:B------:R-:W4:Y:S04]  /*0380*/  @P2 LDG.E R19, desc[UR4][R8.64+0x38] ;  /* 0x0000380408132981 */ /* 0x000f28000c1e1900 */
[----:B------:R-:W4:Y:S04]  /*0390*/  @P4 LDG.E R23, desc[UR4][R8.64+0x50] ;  /* 0x0000500408174981 */ /* 0x000f28000c1e1900 */
[----:B------:R-:W4:Y:S01]  /*03a0*/  @P1 LDG.E R25, desc[UR4][R8.64+0x20] ;  /* 0x0000200408191981 */ /* 0x000f22000c1e1900 */
[----:B--2---:R-:W-:-:S03]  /*03b0*/  @!P0 LOP3.LUT R13, R13, R18, RZ, 0x3c, !PT ;  /* 0x000000120d0d8212 */ /* 0x004fc600078e3cff */
[----:B------:R-:W2:Y:S01]  /*03c0*/  @!P0 LDG.E R18, desc[UR4][R8.64+0x8] ;  /* 0x0000080408128981 */ /* 0x000ea2000c1e1900 */
[----:B---3--:R-:W-:-:S03]  /*03d0*/  @P1 LOP3.LUT R13, R13, R22, RZ, 0x3c, !PT ;  /* 0x000000160d0d1212 */ /* 0x008fc600078e3cff */
[----:B------:R-:W3:Y:S01]  /*03e0*/  @P3 LDG.E R22, desc[UR4][R8.64+0x4c] ;  /* 0x00004c0408163981 */ /* 0x000ee2000c1e1900 */
[----:B----4-:R-:W-:-:S03]  /*03f0*/  @!P0 LOP3.LUT R3, R3, R20, RZ, 0x3c, !PT ;  /* 0x0000001403038212 */ /* 0x010fc600078e3cff */
[----:B------:R-:W4:Y:S01]  /*0400*/  @P1 LDG.E R20, desc[UR4][R8.64+0x1c] ;  /* 0x00001c0408141981 */ /* 0x000f22000c1e1900 */
[----:B------:R-:W-:Y:S02]  /*0410*/  @P2 LOP3.LUT R13, R13, R28, RZ, 0x3c, !PT ;  /* 0x0000001c0d0d2212 */ /* 0x000fe400078e3cff */
[----:B------:R-:W-:Y:S02]  /*0420*/  @P1 LOP3.LUT R3, R3, R26, RZ, 0x3c, !PT ;  /* 0x0000001a03031212 */ /* 0x000fe400078e3cff */
[----:B------:R-:W4:Y:S01]  /*0430*/  @P5 LDG.E R26, desc[UR4][R8.64+0x64] ;  /* 0x00006404081a5981 */ /* 0x000f22000c1e1900 */
[----:B------:R-:W-:-:S03]  /*0440*/  @P3 LOP3.LUT R13, R13, R21, RZ, 0x3c, !PT ;  /* 0x000000150d0d3212 */ /* 0x000fc600078e3cff */
[----:B------:R-:W4:Y:S01]  /*0450*/  @!P0 LDG.E R21, desc[UR4][R8.64+0xc] ;  /* 0x00000c0408158981 */ /* 0x000f22000c1e1900 */
[----:B------:R-:W-:-:S03]  /*0460*/  @P2 LOP3.LUT R3, R3, R19, RZ, 0x3c, !PT ;  /* 0x0000001303032212 */ /* 0x000fc600078e3cff */
[----:B------:R-:W4:Y:S01]  /*0470*/  @!P0 LDG.E R19, desc[UR4][R8.64+0x4] ;  /* 0x0000040408138981 */ /* 0x000f22000c1e1900 */
[----:B------:R-:W-:-:S03]  /*0480*/  @P4 LOP3.LUT R13, R13, R23, RZ, 0x3c, !PT ;  /* 0x000000170d0d4212 */ /* 0x000fc600078e3cff */
[----:B------:R-:W4:Y:S01]  /*0490*/  @P1 LDG.E R23, desc[UR4][R8.64+0x18] ;  /* 0x0000180408171981 */ /* 0x000f22000c1e1900 */
[----:B--2---:R-:W-:-:S03]  /*04a0*/  @!P0 LOP3.LUT R5, R5, R18, RZ, 0x3c, !PT ;  /* 0x0000001205058212 */ /* 0x004fc600078e3cff */
[----:B------:R-:W2:Y:S01]  /*04b0*/  @P2 LDG.E R18, desc[UR4][R8.64+0x30] ;  /* 0x0000300408122981 */ /* 0x000ea2000c1e1900 */
[----:B---3--:R-:W-:-:S03]  /*04c0*/  @P3 LOP3.LUT R3, R3, R22, RZ, 0x3c, !PT ;  /* 0x0000001603033212 */ /* 0x008fc600078e3cff */
[----:B------:R-:W3:Y:S01]  /*04d0*/  @P4 LDG.E R22, desc[UR4][R8.64+0x60] ;  /* 0x0000600408164981 */ /* 0x000ee2000c1e1900 */
[----:B----4-:R-:W-:-:S03]  /*04e0*/  @P1 LOP3.LUT R5, R5, R20, RZ, 0x3c, !PT ;  /* 0x0000001405051212 */ /* 0x010fc600078e3cff */
[----:B------:R-:W4:Y:S01]  /*04f0*/  @P3 LDG.E R20, desc[UR4][R8.64+0x44] ;  /* 0x0000440408143981 */ /* 0x000f22000c1e1900 */
[----:B------:R-:W-:-:S03]  /*0500*/  @P5 LOP3.LUT R13, R13, R26, RZ, 0x3c, !PT ;  /* 0x0000001a0d0d5212 */ /* 0x000fc600078e3cff */
[----:B------:R-:W4:Y:S01]  /*0510*/  @P6 LDG.E R26, desc[UR4][R8.64+0x78] ;  /* 0x00007804081a6981 */ /* 0x000f22000c1e1900 */
[----:B------:R-:W-:-:S03]  /*0520*/  @!P0 LOP3.LUT R2, R2, R21, RZ, 0x3c, !PT ;  /* 0x0000001502028212 */ /* 0x000fc600078e3cff */
[----:B------:R-:W4:Y:S01]  /*0530*/  @P2 LDG.E R21, desc[UR4][R8.64+0x34] ;  /* 0x0000340408152981 */ /* 0x000f22000c1e1900 */
[----:B------:R-:W-:-:S03]  /*0540*/  @!P0 LOP3.LUT R4, R4, R19, RZ, 0x3c, !PT ;  /* 0x0000001304048212 */ /* 0x000fc600078e3cff */
[----:B------:R-:W4:Y:S01]  /*0550*/  @P2 LDG.E R19, desc[UR4][R8.64+0x2c] ;  /* 0x00002c0408132981 */ /* 0x000f22000c1e1900 */
[----:B------:R-:W-:Y:S02]  /*0560*/  @P1 LOP3.LUT R2, R2, R25, RZ, 0x3c, !PT ;  /* 0x0000001902021212 */ /* 0x000fe400078e3cff */
[----:B------:R-:W-:Y:S01]  /*0570*/  @P1 LOP3.LUT R4, R4, R23, RZ, 0x3c, !PT ;  /* 0x0000001704041212 */ /* 0x000fe200078e3cff */
[----:B------:R-:W4:Y:S04]  /*0580*/  @P3 LDG.E R25, desc[UR4][R8.64+0x48] ;  /* 0x0000480408193981 */ /* 0x000f28000c1e1900 */
[----:B------:R-:W4:Y:S01]  /*0590*/  @P3 LDG.E R23, desc[UR4][R8.64+0x40] ;  /* 0x0000400408173981 */ /* 0x000f22000c1e1900 */
[----:B------:R-:W-:Y:S02]  /*05a0*/  LOP3.LUT P0, RZ, R24, 0x80, RZ, 0xc0, !PT ;  /* 0x0000008018ff7812 */ /* 0x000fe4000780c0ff */
[----:B--2---:R-:W-:-:S02]  /*05b0*/  @P2 LOP3.LUT R5, R5, R18, RZ, 0x3c, !PT ;  /* 0x0000001205052212 */ /* 0x004fc400078e3cff */
[----:B------:R-:W2:Y:S01]  /*05c0*/  @P4 LDG.E R18, desc[UR4][R8.64+0x58] ;  /* 0x0000580408124981 */ /* 0x000ea2000c1e1900 */
[----:B---3--:R-:W-:-:S03]  /*05d0*/  @P4 LOP3.LUT R3, R3, R22, RZ, 0x3c, !PT ;  /* 0x0000001603034212 */ /* 0x008fc600078e3cff */
[----:B------:R-:W3:Y:S01]  /*05e0*/  @P5 LDG.E R22, desc[UR4][R8.64+0x74] ;  /* 0x0000740408165981 */ /* 0x000ee2000c1e1900 */
[----:B----4-:R-:W-:-:S03]  /*05f0*/  @P3 LOP3.LUT R5, R5, R20, RZ, 0x3c, !PT ;  /* 0x0000001405053212 */ /* 0x010fc600078e3cff */
[----:B------:R-:W4:Y:S01]  /*0600*/  @P5 LDG.E R20, desc[UR4][R8.64+0x6c] ;  /* 0x00006c0408145981 */ /* 0x000f22000c1e1900 */
[----:B------:R-:W-:-:S03]  /*0610*/  @P6 LOP3.LUT R13, R13, R26, RZ, 0x3c, !PT ;  /* 0x0000001a0d0d6212 */ /* 0x000fc600078e3cff */
        /* <DEDUP_REMOVED lines=9> */
[----:B--2---:R-:W-:-:S03]  /*06b0*/  @P4 LOP3.LUT R5, R5, R18, RZ, 0x3c, !PT ;  /* 0x0000001205054212 */ /* 0x004fc600078e3cff */
        /* <DEDUP_REMOVED lines=15> */
[----:B--2---:R-:W-:-:S04]  /*07b0*/  @P6 LOP3.LUT R5, R5, R18, RZ, 0x3c, !PT ;  /* 0x0000001205056212 */ /* 0x004fc800078e3cff */
[----:B---3--:R-:W-:Y:S02]  /*07c0*/  @P0 LOP3.LUT R5, R5, R22, RZ, 0x3c, !PT ;  /* 0x0000001605050212 */ /* 0x008fe400078e3cff */
[----:B----4-:R-:W-:-:S04]  /*07d0*/  @P6 LOP3.LUT R3, R3, R20, RZ, 0x3c, !PT ;  /* 0x0000001403036212 */ /* 0x010fc800078e3cff */
[----:B------:R-:W-:Y:S02]  /*07e0*/  @P0 LOP3.LUT R3, R3, R26, RZ, 0x3c, !PT ;  /* 0x0000001a03030212 */ /* 0x000fe400078e3cff */
[----:B------:R-:W-:Y:S02]  /*07f0*/  @P6 LOP3.LUT R2, R2, R21, RZ, 0x3c, !PT ;  /* 0x0000001502026212 */ /* 0x000fe400078e3cff */
[----:B------:R-:W-:Y:S02]  /*0800*/  @P6 LOP3.LUT R4, R4, R19, RZ, 0x3c, !PT ;  /* 0x0000001304046212 */ /* 0x000fe400078e3cff */
[----:B------:R-:W-:Y:S02]  /*0810*/  @P0 LOP3.LUT R2, R2, R25, RZ, 0x3c, !PT ;  /* 0x0000001902020212 */ /* 0x000fe400078e3cff */
[----:B------:R-:W-:Y:S02]  /*0820*/  @P0 LOP3.LUT R4, R4, R23, RZ, 0x3c, !PT ;  /* 0x0000001704040212 */ /* 0x000fe400078e3cff */
[----:B------:R-:W-:-:S13]  /*0830*/  R2P PR, R24.B1, 0x7f ;  /* 0x0000007f18007804 */ /* 0x000fda0000001000 */
[----:B------:R-:W2:Y:S04]  /*0840*/  @P0 LDG.E R18, desc[UR4][R8.64+0xa0] ;  /* 0x0000a00408120981 */ /* 0x000ea8000c1e1900 */
[----:B------:R-:W3:Y:S04]  /*0850*/  @P1 LDG.E R20, desc[UR4][R8.64+0xb4] ;  /* 0x0000b40408141981 */ /* 0x000ee8000c1e1900 */
[----:B------:R-:W4:Y:S04]  /*0860*/  @P2 LDG.E R26, desc[UR4][R8.64+0xc8] ;  /* 0x0000c804081a2981 */ /* 0x000f28000c1e1900 */
[----:B------:R-:W4:Y:S04]  /*0870*/  @P3 LDG.E R28, desc[UR4][R8.64+0xdc] ;  /* 0x0000dc04081c3981 */ /* 0x000f28000c1e1900 */
[----:B------:R-:W4:Y:S04]  /*0880*/  @P0 LDG.E R19, desc[UR4][R8.64+0xa4] ;  /* 0x0000a40408130981 */ /* 0x000f28000c1e1900 */
[----:B------:R-:W4:Y:S04]  /*0890*/  @P0 LDG.E R22, desc[UR4][R8.64+0xb0] ;  /* 0x0000b00408160981 */ /* 0x000f28000c1e1900 */
[----:B------:R-:W4:Y:S04]  /*08a0*/  @P4 LDG.E R25, desc[UR4][R8.64+0xf0] ;  /* 0x0000f00408194981 */ /* 0x000f28000c1e1900 */
[----:B------:R-:W4:Y:S04]  /*08b0*/  @P0 LDG.E R21, desc[UR4][R8.64+0xac] ;  /* 0x0000ac0408150981 */ /* 0x000f28000c1e1900 */
[----:B------:R-:W4:Y:S01]  /*08c0*/  @P1 LDG.E R23, desc[UR4][R8.64+0xb8] ;  /* 0x0000b80408171981 */ /* 0x000f22000c1e1900 */
[----:B--2---:R-:W-:-:S03]  /*08d0*/  @P0 LOP3.LUT R13, R13, R18, RZ, 0x3c, !PT ;  /* 0x000000120d0d0212 */ /* 0x004fc600078e3cff */
[----:B------:R-:W2:Y:S01]  /*08e0*/  @P1 LDG.E R18, desc[UR4][R8.64+0xbc] ;  /* 0x0000bc0408121981 */ /* 0x000ea2000c1e1900 */
[----:B---3--:R-:W-:-:S03]  /*08f0*/  @P1 LOP3.LUT R13, R13, R20, RZ, 0x3c, !PT ;  /* 0x000000140d0d1212 */ /* 0x008fc600078e3cff */
[----:B------:R-:W3:Y:S01]  /*0900*/  @P0 LDG.E R20, desc[UR4][R8.64+0xa8] ;  /* 0x0000a80408140981 */ /* 0x000ee2000c1e1900 */
[----:B----4-:R-:W-:-:S03]  /*0910*/  @P2 LOP3.LUT R13, R13, R26, RZ, 0x3c, !PT ;  /* 0x0000001a0d0d2212 */ /* 0x010fc600078e3cff */
[----:B------:R-:W4:Y:S01]  /*0920*/  @P5 LDG.E R26, desc[UR4][R8.64+0x104] ;  /* 0x00010404081a5981 */ /* 0x000f22000c1e1900 */
[----:B------:R-:W-:Y:S02]  /*0930*/  @P3 LOP3.LUT R13, R13, R28, RZ, 0x3c, !PT ;  /* 0x0000001c0d0d3212 */ /* 0x000fe400078e3cff */
[----:B------:R-:W-:Y:S02]  /*0940*/  @P0 LOP3.LUT R4, R4, R19, RZ, 0x3c, !PT ;  /* 0x0000001304040212 */ /* 0x000fe400078e3cff */
        /* <DEDUP_REMOVED lines=9> */
[----:B---3--:R-:W-:-:S03]  /*09e0*/  @P0 LOP3.LUT R5, R5, R20, RZ, 0x3c, !PT ;  /* 0x0000001405050212 */ /* 0x008fc600078e3cff */
[----:B------:R-:W3:Y:S01]  /*09f0*/  @P1 LDG.E R20, desc[UR4][R8.64+0xc4] ;  /* 0x0000c40408141981 */ /* 0x000ee2000c1e1900 */
[----:B--2---:R-:W-:-:S03]  /*0a00*/  @P1 LOP3.LUT R5, R5, R18, RZ, 0x3c, !PT ;  /* 0x0000001205051212 */ /* 0x004fc600078e3cff */
[----:B------:R-:W2:Y:S01]  /*0a10*/  @P3 LDG.E R18, desc[UR4][R8.64+0xe4] ;  /* 0x0000e40408123981 */ /* 0x000ea2000c1e1900 */
[----:B------:R-:W-:Y:S02]  /*0a20*/  LOP3.LUT P0, RZ, R24, 0x8000, RZ, 0xc0, !PT ;  /* 0x0000800018ff7812 */ /* 0x000fe4000780c0ff */
[----:B----4-:R-:W-:Y:S01]  /*0a30*/  @P5 LOP3.LUT R13, R13, R26, RZ, 0x3c, !PT ;  /* 0x0000001a0d0d5212 */ /* 0x010fe200078e3cff */
[----:B------:R-:W4:Y:S04]  /*0a40*/  @P2 LDG.E R24, desc[UR4][R8.64+0xd8] ;  /* 0x0000d80408182981 */ /* 0x000f28000c1e1900 */
[----:B------:R-:W4:Y:S01]  /*0a50*/  @P6 LDG.E R26, desc[UR4][R8.64+0x118] ;  /* 0x00011804081a6981 */ /* 0x000f22000c1e1900 */
[----:B------:R-:W-:Y:S02]  /*0a60*/  @P1 LOP3.LUT R2, R2, R19, RZ, 0x3c, !PT ;  /* 0x0000001302021212 */ /* 0x000fe400078e3cff */
[----:B------:R-:W-:Y:S01]  /*0a70*/  @P2 LOP3.LUT R5, R5, R22, RZ, 0x3c, !PT ;  /* 0x0000001605052212 */ /* 0x000fe200078e3cff */
[----:B------:R-:W4:Y:S04]  /*0a80*/  @P3 LDG.E R19, desc[UR4][R8.64+0xe8] ;  /* 0x0000e80408133981 */ /* 0x000f28000c1e1900 */
[----:B------:R-:W4:Y:S01]  /*0a90*/  @P4 LDG.E R22, desc[UR4][R8.64+0xf8] ;  /* 0x0000f80408164981 */ /* 0x000f22000c1e1900 */
[----:B------:R-:W-:-:S03]  /*0aa0*/  @P2 LOP3.LUT R4, R4, R21, RZ, 0x3c, !PT ;  /* 0x0000001504042212 */ /* 0x000fc600078e3cff */
[----:B------:R-:W4:Y:S01]  /*0ab0*/  @P4 LDG.E R21, desc[UR4][R8.64+0xf4] ;  /* 0x0000f40408154981 */ /* 0x000f22000c1e1900 */
[----:B------:R-:W-:-:S03]  /*0ac0*/  @P2 LOP3.LUT R2, R2, R23, RZ, 0x3c, !PT ;  /* 0x0000001702022212 */ /* 0x000fc600078e3cff */
[----:B------:R-:W4:Y:S01]  /*0ad0*/  @P4 LDG.E R23, desc[UR4][R8.64+0xfc] ;  /* 0x0000fc0408174981 */ /* 0x000f22000c1e1900 */
[----:B------:R-:W-:-:S03]  /*0ae0*/  @P3 LOP3.LUT R4, R4, R25, RZ, 0x3c, !PT ;  /* 0x0000001904043212 */ /* 0x000fc600078e3cff */
[----:B------:R-:W4:Y:S04]  /*0af0*/  @P5 LDG.E R25, desc[UR4][R8.64+0x108] ;  /* 0x0001080408195981 */ /* 0x000f28000c1e1900 */
[----:B------:R-:W4:Y:S01]  /*0b00*/  @P0 LDG.E R27, desc[UR4][R8.64+0x138] ;  /* 0x00013804081b0981 */ /* 0x000f22000c1e1900 */
[----:B---3--:R-:W-:-:S03]  /*0b10*/  @P1 LOP3.LUT R3, R3, R20, RZ, 0x3c, !PT ;  /* 0x0000001403031212 */ /* 0x008fc600078e3cff */
[----:B------:R-:W3:Y:S01]  /*0b20*/  @P3 LDG.E R20, desc[UR4][R8.64+0xec] ;  /* 0x0000ec0408143981 */ /* 0x000ee2000c1e1900 */
[----:B--2---:R-:W-:-:S03]  /*0b30*/  @P3 LOP3.LUT R5, R5, R18, RZ, 0x3c, !PT ;  /* 0x0000001205053212 */ /* 0x004fc600078e3cff */
[----:B------:R-:W2:Y:S01]  /*0b40*/  @P5 LDG.E R18, desc[UR4][R8.64+0x10c] ;  /* 0x00010c0408125981 */ /* 0x000ea2000c1e1900 */
        /* <DEDUP_REMOVED lines=22> */
[----:B------:R-:W-:-:S05]  /*0cb0*/  VIADD R17, R17, 0x10 ;  /* 0x0000001011117836 */ /* 0x000fca0000000000 */
[----:B------:R-:W-:Y:S02]  /*0cc0*/  ISETP.NE.AND P1, PT, R17, 0x20, PT ;  /* 0x000000201100780c */ /* 0x000fe40003f25270 */
[----:B------:R-:W-:Y:S02]  /*0cd0*/  @P5 LOP3.LUT R2, R2, R19, RZ, 0x3c, !PT ;  /* 0x0000001302025212 */ /* 0x000fe400078e3cff */
[----:B------:R-:W-:Y:S02]  /*0ce0*/  @P6 LOP3.LUT R4, R4, R21, RZ, 0x3c, !PT ;  /* 0x0000001504046212 */ /* 0x000fe400078e3cff */
[----:B------:R-:W-:Y:S02]  /*0cf0*/  @P6 LOP3.LUT R5, R5, R22, RZ, 0x3c, !PT ;  /* 0x0000001605056212 */ /* 0x000fe400078e3cff */
[----:B------:R-:W-:Y:S02]  /*0d00*/  @P6 LOP3.LUT R2, R2, R23, RZ, 0x3c, !PT ;  /* 0x0000001702026212 */ /* 0x000fe400078e3cff */
[----:B------:R-:W-:-:S02]  /*0d10*/  @P0 LOP3.LUT R4, R4, R25, RZ, 0x3c, !PT ;  /* 0x0000001904040212 */ /* 0x000fc400078e3cff */
[----:B------:R-:W-:Y:S02]  /*0d20*/  @P0 LOP3.LUT R2, R2, R27, RZ, 0x3c, !PT ;  /* 0x0000001b02020212 */ /* 0x000fe400078e3cff */
[----:B---3--:R-:W-:-:S04]  /*0d30*/  @P5 LOP3.LUT R3, R3, R20, RZ, 0x3c, !PT ;  /* 0x0000001403035212 */ /* 0x008fc800078e3cff */
[----:B--2---:R-:W-:Y:S02]  /*0d40*/  @P6 LOP3.LUT R3, R3, R18, RZ, 0x3c, !PT ;  /* 0x0000001203036212 */ /* 0x004fe400078e3cff */
[----:B----4-:R-:W-:Y:S02]  /*0d50*/  @P0 LOP3.LUT R5, R5, R24, RZ, 0x3c, !PT ;  /* 0x0000001805050212 */ /* 0x010fe400078e3cff */
[----:B------:R-:W-:Y:S01]  /*0d60*/  @P0 LOP3.LUT R3, R3, R26, RZ, 0x3c, !PT ;  /* 0x0000001a03030212 */ /* 0x000fe200078e3cff */
[----:B------:R-:W-:Y:S06]  /*0d70*/  @P1 BRA `(.L_x_5) ;  /* 0xfffffff400481947 */ /* 0x000fec000383ffff */
[----:B------:R-:W-:-:S05]  /*0d80*/  VIADD R15, R15, 0x1 ;  /* 0x000000010f0f7836 */ /* 0x000fca0000000000 */
[----:B------:R-:W-:-:S13]  /*0d90*/  ISETP.NE.AND P0, PT, R15, 0x5, PT ;  /* 0x000000050f00780c */ /* 0x000fda0003f05270 */
[----:B------:R-:W-:Y:S05]  /*0da0*/  @P0 BRA `(.L_x_6) ;  /* 0xfffffff400240947 */ /* 0x000fea000383ffff */
[----:B------:R-:W0:Y:S01]  /*0db0*/  LDC.64 R8, c[0x0][0x380] ;  /* 0x0000e000ff087b82 */ /* 0x000e220000000a00 */
[----:B------:R-:W-:Y:S01]  /*0dc0*/  VIADD R12, R12, 0x1 ;  /* 0x000000010c0c7836 */ /* 0x000fe20000000000 */
[----:B------:R-:W-:-:S04]  /*0dd0*/  LOP3.LUT R15, R0, 0x3, RZ, 0xc0, !PT ;  /* 0x00000003000f7812 */ /* 0x000fc800078ec0ff */
[----:B------:R-:W-:Y:S01]  /*0de0*/  ISETP.GE.U32.AND P0, PT, R12, R15, PT ;  /* 0x0000000f0c00720c */ /* 0x000fe20003f06070 */
[----:B0-----:R-:W-:-:S05]  /*0df0*/  IMAD.WIDE.U32 R8, R14, 0x30, R8 ;  /* 0x000000300e087825 */ /* 0x001fca00078e0008 */
[----:B------:R0:W-:Y:S04]  /*0e00*/  STG.E.64 desc[UR4][R8.64+0x8], R4 ;  /* 0x0000080408007986 */ /* 0x0001e8000c101b04 */
[----:B------:R0:W-:Y:S04]  /*0e10*/  STG.E.64 desc[UR4][R8.64+0x10], R2 ;  /* 0x0000100208007986 */ /* 0x0001e8000c101b04 */
[----:B------:R0:W-:Y:S01]  /*0e20*/  STG.E desc[UR4][R8.64+0x4], R13 ;  /* 0x0000040d08007986 */ /* 0x0001e2000c101904 */
[----:B------:R-:W-:Y:S05]  /*0e30*/  @!P0 BRA `(.L_x_7) ;  /* 0xfffffff000f08947 */ /* 0x000fea000383ffff */
.L_x_4:
[----:B------:R-:W-:Y:S05]  /*0e40*/  BSYNC.RECONVERGENT B1 ;  /* 0x0000000000017941 */ /* 0x000fea0003800200 */
.L_x_3:
[----:B------:R-:W-:Y:S01]  /*0e50*/  ISETP.GT.U32.AND P0, PT, R0, 0x3, PT ;  /* 0x000000030000780c */ /* 0x000fe20003f04070 */
[----:B------:R-:W-:Y:S01]  /*0e60*/  VIADD R10, R10, 0x1 ;  /* 0x000000010a0a7836 */ /* 0x000fe20000000000 */
[--C-:B------:R-:W-:Y:S02]  /*0e70*/  SHF.R.U64 R0, R0, 0x2, R11.reuse ;  /* 0x0000000200007819 */ /* 0x100fe4000000120b */
[----:B------:R-:W-:Y:S02]  /*0e80*/  ISETP.GT.U32.AND.EX P0, PT, R11, RZ, PT, P0 ;  /* 0x000000ff0b00720c */ /* 0x000fe40003f04100 */
[----:B------:R-:W-:-:S11]  /*0e90*/  SHF.R.U32.HI R11, RZ, 0x2, R11 ;  /* 0x00000002ff0b7819 */ /* 0x000fd6000001160b */
[----:B------:R-:W-:Y:S05]  /*0ea0*/  @P0 BRA `(.L_x_8) ;  /* 0xfffffff000b40947 */ /* 0x000fea000383ffff */
.L_x_2:
[----:B------:R-:W-:Y:S05]  /*0eb0*/  BSYNC.RECONVERGENT B0 ;  /* 0x0000000000007941 */ /* 0x000fea0003800200 */
.L_x_1:
[----:B0-----:R-:W0:Y:S01]  /*0ec0*/  S2R R5, SR_TID.X ;  /* 0x0000000000057919 */ /* 0x001e220000002100 */
[----:B------:R-:W0:Y:S02]  /*0ed0*/  LDC.64 R2, c[0x0][0x380] ;  /* 0x0000e000ff027b82 */ /* 0x000e240000000a00 */
[----:B0-----:R-:W-:-:S05]  /*0ee0*/  IMAD.WIDE.U32 R2, R5, 0x30, R2 ;  /* 0x0000003005027825 */ /* 0x001fca00078e0002 */
[----:B------:R-:W-:Y:S04]  /*0ef0*/  STG.E.64 desc[UR4][R2.64+0x18], RZ ;  /* 0x000018ff02007986 */ /* 0x000fe8000c101b04 */
[----:B------:R-:W-:Y:S04]  /*0f00*/  STG.E desc[UR4][R2.64+0x20], RZ ;  /* 0x000020ff02007986 */ /* 0x000fe8000c101904 */
[----:B------:R-:W-:Y:S01]  /*0f10*/  STG.E.64 desc[UR4][R2.64+0x28], RZ ;  /* 0x000028ff02007986 */ /* 0x000fe2000c101b04 */
[----:B------:R-:W-:Y:S05]  /*0f20*/  EXIT ;  /* 0x000000000000794d */ /* 0x000fea0003800000 */
.L_x_9:
        /* <DEDUP_REMOVED lines=13> */
.L_x_22:


//--------------------- .text._Z4rndnP17curandStateXORWOWPj --------------------------
	.section	.text._Z4rndnP17curandStateXORWOWPj,"ax",@progbits
	.align	128
        .global         _Z4rndnP17curandStateXORWOWPj
        .type           _Z4rndnP17curandStateXORWOWPj,@function
        .size           _Z4rndnP17curandStateXORWOWPj,(.L_x_23 - _Z4rndnP17curandStateXORWOWPj)
        .other          _Z4rndnP17curandStateXORWOWPj,@"STO_CUDA_ENTRY STV_DEFAULT"
_Z4rndnP17curandStateXORWOWPj:
.text._Z4rndnP17curandStateXORWOWPj:
[----:B------:R-:W-:Y:S01]  /*0000*/  LDC R1, c[0x0][0x37c] ;  /* 0x0000df00ff017b82 */ /* 0x000fe20000000800 */
[----:B------:R-:W0:Y:S07]  /*0010*/  S2R R11, SR_CTAID.X ;  /* 0x00000000000b7919 */ /* 0x000e2e0000002500 */
[----:B------:R-:W1:Y:S01]  /*0020*/  LDC.64 R2, c[0x0][0x380] ;  /* 0x0000e000ff027b82 */ /* 0x000e620000000a00 */
[----:B------:R-:W0:Y:S01]  /*0030*/  LDCU UR6, c[0x0][0x360] ;  /* 0x00006c00ff0677ac */ /* 0x000e220008000800 */
[----:B------:R-:W0:Y:S01]  /*0040*/  S2R R0, SR_TID.X ;  /* 0x0000000000007919 */ /* 0x000e220000002100 */
[----:B------:R-:W2:Y:S01]  /*0050*/  LDCU.64 UR4, c[0x0][0x358] ;  /* 0x00006b00ff0477ac */ /* 0x000ea20008000a00 */
[----:B0-----:R-:W-:-:S04]  /*0060*/  IMAD R11, R11, UR6, R0 ;  /* 0x000000060b0b7c24 */ /* 0x001fc8000f8e0200 */
[----:B-1----:R-:W-:-:S05]  /*0070*/  IMAD.WIDE R2, R11, 0x30, R2 ;  /* 0x000000300b027825 */ /* 0x002fca00078e0202 */
[----:B--2---:R-:W2:Y:S04]  /*0080*/  LDG.E.64 R12, desc[UR4][R2.64] ;  /* 0x00000004020c7981 */ /* 0x004ea8000c1e1b00 */
[----:B------:R-:W3:Y:S04]  /*0090*/  LDG.E.64 R4, desc[UR4][R2.64+0x10] ;  /* 0x0000100402047981 */ /* 0x000ee8000c1e1b00 */
[----:B------:R-:W4:Y:S01]  /*00a0*/  LDG.E.64 R6, desc[UR4][R2.64+0x8] ;  /* 0x0000080402067981 */ /* 0x000f22000c1e1b00 */
[----:B--2---:R-:W-:Y:S02]  /*00b0*/  SHF.R.U32.HI R0, RZ, 0x2, R13 ;  /* 0x00000002ff007819 */ /* 0x004fe4000001160d */
[----:B------:R-:W-:-:S02]  /*00c0*/  IADD3 R12, PT, PT, R12, 0x587c5, RZ ;  /* 0x000587c50c0c7810 */ /* 0x000fc40007ffe0ff */
[----:B------:R-:W-:Y:S01]  /*00d0*/  LOP3.LUT R0, R0, R13, RZ, 0x3c, !PT ;  /* 0x0000000d00007212 */ /* 0x000fe200078e3cff */
[----:B---3--:R-:W-:Y:S01]  /*00e0*/  IMAD.SHL.U32 R9, R5, 0x10, RZ ;  /* 0x0000001005097824 */ /* 0x008fe200078e00ff */
[----:B------:R-:W-:Y:S01]  /*00f0*/  MOV R17, R4 ;  /* 0x0000000400117202 */ /* 0x000fe20000000f00 */
[----:B------:R-:W-:Y:S01]  /*0100*/  IMAD.MOV.U32 R18, RZ, RZ, R5 ;  /* 0x000000ffff127224 */ /* 0x000fe200078e0005 */
[----:B----4-:R-:W-:Y:S01]  /*0110*/  MOV R16, R7 ;  /* 0x0000000700107202 */ /* 0x010fe20000000f00 */
[----:B------:R-:W-:-:S04]  /*0120*/  IMAD.SHL.U32 R8, R0, 0x2, RZ ;  /* 0x0000000200087824 */ /* 0x000fc800078e00ff */
[----:B------:R-:W-:Y:S01]  /*0130*/  STG.E.64 desc[UR4][R2.64+0x8], R16 ;  /* 0x0000081002007986 */ /* 0x000fe2000c101b04 */
[----:B------:R-:W-:Y:S02]  /*0140*/  LOP3.LUT R0, R0, R8, R9, 0x96, !PT ;  /* 0x0000000800007212 */ /* 0x000fe400078e9609 */
[----:B------:R-:W0:Y:S02]  /*0150*/  LDC.64 R8, c[0x0][0x388] ;  /* 0x0000e200ff087b82 */ /* 0x000e240000000a00 */
[----:B------:R-:W-:-:S05]  /*0160*/  LOP3.LUT R19, R0, R5, RZ, 0x3c, !PT ;  /* 0x0000000500137212 */ /* 0x000fca00078e3cff */
[----:B------:R-:W-:Y:S01]  /*0170*/  IMAD.IADD R0, R19, 0x1, R12 ;  /* 0x0000000113007824 */ /* 0x000fe200078e020c */
[----:B------:R-:W-:Y:S03]  /*0180*/  STG.E.64 desc[UR4][R2.64+0x10], R18 ;  /* 0x0000101202007986 */ /* 0x000fe6000c101b04 */
[----:B------:R-:W-:-:S05]  /*0190*/  IMAD.HI.U32 R10, R0, -0x33333333, RZ ;  /* 0xcccccccd000a7827 */ /* 0x000fca00078e00ff */
[----:B------:R-:W-:-:S05]  /*01a0*/  SHF.R.U32.HI R13, RZ, 0x3, R10 ;  /* 0x00000003ff0d7819 */ /* 0x000fca000001160a */
[----:B------:R-:W-:Y:S01]  /*01b0*/  IMAD R15, R13, -0xa, R0 ;  /* 0xfffffff60d0f7824 */ /* 0x000fe200078e0200 */
[----:B------:R-:W-:Y:S01]  /*01c0*/  MOV R13, R6 ;  /* 0x00000006000d7202 */ /* 0x000fe20000000f00 */
[----:B0-----:R-:W-:-:S04]  /*01d0*/  IMAD.WIDE R4, R11, 0x4, R8 ;  /* 0x000000040b047825 */ /* 0x001fc800078e0208 */
[----:B------:R-:W-:Y:S04]  /*01e0*/  STG.E.64 desc[UR4][R2.64], R12 ;  /* 0x0000000c02007986 */ /* 0x000fe8000c101b04 */
[----:B------:R-:W-:Y:S01]  /*01f0*/  STG.E desc[UR4][R4.64], R15 ;  /* 0x0000000f04007986 */ /* 0x000fe2000c101904 */
[----:B------:R-:W-:Y:S05]  /*0200*/  EXIT ;  /* 0x000000000000794d */ /* 0x000fea0003800000 */
.L_x_10:
        /* <DEDUP_REMOVED lines=15> */
.L_x_23:


//--------------------- .text._Z4initP17curandStateXORWOWm --------------------------
	.section	.text._Z4initP17curandStateXORWOWm,"ax",@progbits
	.align	128
        .global         _Z4initP17curandStateXORWOWm
        .type           _Z4initP17curandStateXORWOWm,@function
        .size           _Z4initP17curandStateXORWOWm,(.L_x_24 - _Z4initP17curandStateXORWOWm)
        .other          _Z4initP17curandStateXORWOWm,@"STO_CUDA_ENTRY STV_DEFAULT"
_Z4initP17curandStateXORWOWm:
.text._Z4initP17curandStateXORWOWm:
[----:B------:R-:W-:Y:S01]  /*0000*/  LDC R1, c[0x0][0x37c] ;  /* 0x0000df00ff017b82 */ /* 0x000fe20000000800 */
[----:B------:R-:W0:Y:S07]  /*0010*/  S2R R13, SR_CTAID.X ;  /* 0x00000000000d7919 */ /* 0x000e2e0000002500 */
[----:B------:R-:W1:Y:S01]  /*0020*/  LDC.64 R2, c[0x0][0x388] ;  /* 0x0000e200ff027b82 */ /* 0x000e620000000a00 */
[----:B------:R-:W0:Y:S01]  /*0030*/  LDCU UR6, c[0x0][0x360] ;  /* 0x00006c00ff0677ac */ /* 0x000e220008000800 */
[----:B------:R-:W-:Y:S01]  /*0040*/  BSSY.RECONVERGENT B0, `(.L_x_11) ;  /* 0x00000e5000007945 */ /* 0x000fe20003800200 */
[----:B------:R-:W0:Y:S01]  /*0050*/  S2R R4, SR_TID.X ;  /* 0x0000000000047919 */ /* 0x000e220000002100 */
[----:B------:R-:W2:Y:S04]  /*0060*/  LDCU.64 UR4, c[0x0][0x358] ;  /* 0x00006b00ff0477ac */ /* 0x000ea80008000a00 */
[----:B------:R-:W3:Y:S01]  /*0070*/  LDC.64 R6, c[0x0][0x380] ;  /* 0x0000e000ff067b82 */ /* 0x000ee20000000a00 */
[----:B-1----:R-:W-:-:S02]  /*0080*/  LOP3.LUT R0, R2, 0xaad26b49, RZ, 0x3c, !PT ;  /* 0xaad26b4902007812 */ /* 0x002fc400078e3cff */
[----:B------:R-:W-:-:S03]  /*0090*/  LOP3.LUT R2, R3, 0xf7dcefdd, RZ, 0x3c, !PT ;  /* 0xf7dcefdd03027812 */ /* 0x000fc600078e3cff */
[----:B------:R-:W-:Y:S02]  /*00a0*/  IMAD R0, R0, 0x4182bed5, RZ ;  /* 0x4182bed500007824 */ /* 0x000fe400078e02ff */
[----:B------:R-:W-:Y:S02]  /*00b0*/  IMAD R3, R2, -0x658354e5, RZ ;  /* 0x9a7cab1b02037824 */ /* 0x000fe400078e02ff */
[C---:B------:R-:W-:Y:S01]  /*00c0*/  VIADD R5, R0.reuse, 0x75bcd15 ;  /* 0x075bcd1500057836 */ /* 0x040fe20000000000 */
[C---:B------:R-:W-:Y:S01]  /*00d0*/  LOP3.LUT R8, R0.reuse, 0x159a55e5, RZ, 0x3c, !PT ;  /* 0x159a55e500087812 */ /* 0x040fe200078e3cff */
[----:B0-----:R-:W-:Y:S01]  /*00e0*/  IMAD R13, R13, UR6, R4 ;  /* 0x000000060d0d7c24 */ /* 0x001fe2000f8e0204 */
[C---:B------:R-:W-:Y:S01]  /*00f0*/  IADD3 R4, PT, PT, R0.reuse, 0x64f0c9, R3 ;  /* 0x0064f0c900047810 */ /* 0x040fe20007ffe003 */
[----:B------:R-:W-:Y:S01]  /*0100*/  VIADD R11, R0, 0x583f19 ;  /* 0x00583f19000b7836 */ /* 0x000fe20000000000 */
[----:B------:R-:W-:Y:S01]  /*0110*/  LOP3.LUT R10, R3, 0x5491333, RZ, 0x3c, !PT ;  /* 0x05491333030a7812 */ /* 0x000fe200078e3cff */
[C---:B---3--:R-:W-:Y:S01]  /*0120*/  IMAD.WIDE R6, R13.reuse, 0x30, R6 ;  /* 0x000000300d067825 */ /* 0x048fe200078e0206 */
[----:B------:R-:W-:-:S03]  /*0130*/  ISETP.NE.AND P0, PT, R13, RZ, PT ;  /* 0x000000ff0d00720c */ /* 0x000fc60003f05270 */
[----:B------:R-:W-:Y:S01]  /*0140*/  VIADD R9, R3, 0x1f123bb5 ;  /* 0x1f123bb503097836 */ /* 0x000fe20000000000 */
[----:B--2---:R0:W-:Y:S04]  /*0150*/  STG.E.64 desc[UR4][R6.64], R4 ;  /* 0x0000000406007986 */ /* 0x0041e8000c101b04 */
[----:B------:R0:W-:Y:S04]  /*0160*/  STG.E.64 desc[UR4][R6.64+0x8], R8 ;  /* 0x0000080806007986 */ /* 0x0001e8000c101b04 */
[----:B------:R0:W-:Y:S01]  /*0170*/  STG.E.64 desc[UR4][R6.64+0x10], R10 ;  /* 0x0000100a06007986 */ /* 0x0001e2000c101b04 */
[----:B------:R-:W-:Y:S05]  /*0180*/  @!P0 BRA `(.L_x_12) ;  /* 0x0000000c00408947 */ /* 0x000fea0003800000 */
[----:B------:R-:W-:Y:S01]  /*0190*/  SHF.R.S32.HI R0, RZ, 0x1f, R13 ;  /* 0x0000001fff007819 */ /* 0x000fe2000001140d */
[----:B------:R-:W-:-:S07]  /*01a0*/  IMAD.MOV.U32 R12, RZ, RZ, RZ ;  /* 0x000000ffff0c7224 */ /* 0x000fce00078e00ff */
.L_x_18:
[----:B-1----:R-:W-:Y:S01]  /*01b0*/  LOP3.LUT R2, R13, 0x3, RZ, 0xc0, !PT ;  /* 0x000000030d027812 */ /* 0x002fe200078ec0ff */
[----:B------:R-:W-:Y:S03]  /*01c0*/  BSSY.RECONVERGENT B1, `(.L_x_13) ;  /* 0x00000c6000017945 */ /* 0x000fe60003800200 */
[----:B------:R-:W-:-:S04]  /*01d0*/  ISETP.NE.U32.AND P0, PT, R2, RZ, PT ;  /* 0x000000ff0200720c */ /* 0x000fc80003f05070 */
[----:B------:R-:W-:-:S13]  /*01e0*/  ISETP.NE.AND.EX P0, PT, RZ, RZ, PT, P0 ;  /* 0x000000ffff00720c */ /* 0x000fda0003f05300 */
[----:B------:R-:W-:Y:S05]  /*01f0*/  @!P0 BRA `(.L_x_14) ;  /* 0x0000000c00088947 */ /* 0x000fea0003800000 */
[----:B0-----:R-:W0:Y:S01]  /*0200*/  LDC.64 R8, c[0x4][RZ] ;  /* 0x01000000ff087b82 */ /* 0x001e220000000a00 */
[----:B------:R-:W-:Y:S02]  /*0210*/  IMAD.MOV.U32 R14, RZ, RZ, RZ ;  /* 0x000000ffff0e7224 */ /* 0x000fe400078e00ff */
[----:B0-----:R-:W-:-:S07]  /*0220*/  IMAD.WIDE.U32 R8, R12, 0xc80, R8 ;  /* 0x00000c800c087825 */ /* 0x001fce00078e0008 */
.L_x_17:
[----:B-1----:R-:W-:Y:S01]  /*0230*/  IMAD.MOV.U32 R15, RZ, RZ, RZ ;  /* 0x000000ffff0f7224 */ /* 0x002fe200078e00ff */
[----:B------:R-:W-:Y:S01]  /*0240*/  CS2R R2, SRZ ;  /* 0x0000000000027805 */ /* 0x000fe2000001ff00 */
[----:B------:R-:W-:Y:S01]  /*0250*/  IMAD.MOV.U32 R17, RZ, RZ, RZ ;  /* 0x000000ffff117224 */ /* 0x000fe200078e00ff */
[----:B------:R-:W-:-:S07]  /*0260*/  CS2R R4, SRZ ;  /* 0x0000000000047805 */ /* 0x000fce000001ff00 */
.L_x_16:
[----:B------:R-:W-:-:S05]  /*0270*/  IMAD.WIDE.U32 R10, R17, 0x4, R6 ;  /* 0x00000004110a7825 */ /* 0x000fca00078e0006 */
[----:B------:R0:W5:Y:S01]  /*0280*/  LDG.E R16, desc[UR4][R10.64+0x4] ;  /* 0x000004040a107981 */ /* 0x000162000c1e1900 */
[----:B------:R-:W-:-:S07]  /*0290*/  IMAD.MOV.U32 R19, RZ, RZ, RZ ;  /* 0x000000ffff137224 */ /* 0x000fce00078e00ff */
.L_x_15:
        /* <DEDUP_REMOVED lines=9> */
[----:B------:R-:W3:Y:S04]  /*0330*/  @!P0 LDG.E R20, desc[UR4][R10.64+0x10] ;  /* 0x000010040a148981 */ /* 0x000ee8000c1e1900 */
[----:B------:R-:W4:Y:S04]  /*0340*/  @P1 LDG.E R22, desc[UR4][R10.64+0x14] ;  /* 0x000014040a161981 */ /* 0x000f28000c1e1900 */
[----:B------:R-:W4:Y:S04]  /*0350*/  @P2 LDG.E R26, desc[UR4][R10.64+0x28] ;  /* 0x000028040a1a2981 */ /* 0x000f28000c1e1900 */
[----:B------:R-:W4:Y:S04]  /*0360*/  @!P0 LDG.E R21, desc[UR4][R10.64+0x4] ;  /* 0x000004040a158981 */ /* 0x000f28000c1e1900 */
[----:B------:R-:W4:Y:S04]  /*0370*/  @!P0 LDG.E R23, desc[UR4][R10.64+0xc] ;  /* 0x00000c040a178981 */ /* 0x000f28000c1e1900 */
[----:B------:R-:W4:Y:S04]  /*0380*/  @P1 LDG.E R25, desc[UR4][R10.64+0x18] ;  /* 0x000018040a191981 */ /* 0x000f28000c1e1900 */
[----:B------:R-:W4:Y:S04]  /*0390*/  @P3 LDG.E R28, desc[UR4][R10.64+0x3c] ;  /* 0x00003c040a1c3981 */ /* 0x000f28000c1e1900 */
[----:B------:R-:W4:Y:S01]  /*03a0*/  @P6 LDG.E R27, desc[UR4][R10.64+0x7c] ;  /* 0x00007c040a1b6981 */ /* 0x000f22000c1e1900 */
[----:B--2---:R-:W-:-:S03]  /*03b0*/  @!P0 LOP3.LUT R15, R15, R18, RZ, 0x3c, !PT ;  /* 0x000000120f0f8212 */ /* 0x004fc600078e3cff */
[----:B------:R-:W2:Y:S01]  /*03c0*/  @!P0 LDG.E R18, desc[UR4][R10.64+0x8] ;  /* 0x000008040a128981 */ /* 0x000ea2000c1e1900 */
[----:B---3--:R-:W-:-:S03]  /*03d0*/  @!P0 LOP3.LUT R3, R3, R20, RZ, 0x3c, !PT ;  /* 0x0000001403038212 */ /* 0x008fc600078e3cff */
        /* <DEDUP_REMOVED lines=17> */
[----:B------:R-:W-:-:S04]  /*04f0*/  @P3 LOP3.LUT R15, R15, R28, RZ, 0x3c, !PT ;  /* 0x0000001c0f0f3212 */ /* 0x000fc800078e3cff */
[----:B------:R-:W-:Y:S02]  /*0500*/  @P4 LOP3.LUT R15, R15, R26, RZ, 0x3c, !PT ;  /* 0x0000001a0f0f4212 */ /* 0x000fe400078e3cff */
[----:B------:R-:W-:Y:S01]  /*0510*/  @P1 LOP3.LUT R2, R2, R21, RZ, 0x3c, !PT ;  /* 0x0000001502021212 */ /* 0x000fe200078e3cff */
[----:B------:R-:W4:Y:S04]  /*0520*/  @P5 LDG.E R26, desc[UR4][R10.64+0x64] ;  /* 0x000064040a1a5981 */ /* 0x000f28000c1e1900 */
[----:B------:R-:W4:Y:S01]  /*0530*/  @P3 LDG.E R21, desc[UR4][R10.64+0x40] ;  /* 0x000040040a153981 */ /* 0x000f22000c1e1900 */
[----:B------:R-:W-:Y:S02]  /*0540*/  @P2 LOP3.LUT R4, R4, R23, RZ, 0x3c, !PT ;  /* 0x0000001704042212 */ /* 0x000fe400078e3cff */
[----:B------:R-:W-:Y:S01]  /*0550*/  @P2 LOP3.LUT R2, R2, R25, RZ, 0x3c, !PT ;  /* 0x0000001902022212 */ /* 0x000fe200078e3cff */
        /* <DEDUP_REMOVED lines=8> */
[----:B------:R-:W-:Y:S02]  /*05e0*/  LOP3.LUT P0, RZ, R24, 0x80, RZ, 0xc0, !PT ;  /* 0x0000008018ff7812 */ /* 0x000fe4000780c0ff */
        /* <DEDUP_REMOVED lines=30> */
[----:B------:R-:W-:Y:S02]  /*07d0*/  @P0 LOP3.LUT R4, R4, R23, RZ, 0x3c, !PT ;  /* 0x0000001704040212 */ /* 0x000fe400078e3cff */
[----:B------:R-:W-:Y:S02]  /*07e0*/  @P0 LOP3.LUT R2, R2, R25, RZ, 0x3c, !PT ;  /* 0x0000001902020212 */ /* 0x000fe400078e3cff */
[----:B--2---:R-:W-:Y:S02]  /*07f0*/  @P6 LOP3.LUT R5, R5, R18, RZ, 0x3c, !PT ;  /* 0x0000001205056212 */ /* 0x004fe400078e3cff */
[----:B---3--:R-:W-:-:S02]  /*0800*/  @P6 LOP3.LUT R3, R3, R20, RZ, 0x3c, !PT ;  /* 0x0000001403036212 */ /* 0x008fc400078e3cff */
[----:B----4-:R-:W-:Y:S02]  /*0810*/  @P0 LOP3.LUT R5, R5, R22, RZ, 0x3c, !PT ;  /* 0x0000001605050212 */ /* 0x010fe400078e3cff */
        /* <DEDUP_REMOVED lines=30> */
[----:B------:R-:W-:Y:S02]  /*0a00*/  LOP3.LUT P0, RZ, R24, 0x8000, RZ, 0xc0, !PT ;  /* 0x0000800018ff7812 */ /* 0x000fe4000780c0ff */
[----:B----4-:R-:W-:Y:S01]  /*0a10*/  @P5 LOP3.LUT R15, R15, R26, RZ, 0x3c, !PT ;  /* 0x0000001a0f0f5212 */ /* 0x010fe200078e3cff */
[----:B------:R-:W4:Y:S04]  /*0a20*/  @P3 LDG.E R24, desc[UR4][R10.64+0xe4] ;  /* 0x0000e4040a183981 */ /* 0x000f28000c1e1900 */
[----:B------:R-:W2:Y:S01]  /*0a30*/  @P6 LDG.E R26, desc[UR4][R10.64+0x118] ;  /* 0x000118040a1a6981 */ /* 0x000ea2000c1e1900 */
        /* <DEDUP_REMOVED lines=16> */
[----:B------:R-:W-:Y:S02]  /*0b40*/  @P3 LOP3.LUT R2, R2, R27, RZ, 0x3c, !PT ;  /* 0x0000001b02023212 */ /* 0x000fe400078e3cff */
[----:B------:R-:W-:Y:S01]  /*0b50*/  @P3 LOP3.LUT R4, R4, R25, RZ, 0x3c, !PT ;  /* 0x0000001904043212 */ /* 0x000fe200078e3cff */
[----:B------:R-:W4:Y:S01]  /*0b60*/  @P5 LDG.E R27, desc[UR4][R10.64+0x110] ;  /* 0x000110040a1b5981 */ /* 0x000f22000c1e1900 */
[----:B------:R-:W-:-:S03]  /*0b70*/  @P3 LOP3.LUT R5, R5, R24, RZ, 0x3c, !PT ;  /* 0x0000001805053212 */ /* 0x000fc600078e3cff */
[----:B------:R-:W4:Y:S04]  /*0b80*/  @P5 LDG.E R25, desc[UR4][R10.64+0x108] ;  /* 0x000108040a195981 */ /* 0x000f28000c1e1900 */
        /* <DEDUP_REMOVED lines=19> */
[----:B------:R-:W-:-:S05]  /*0cc0*/  VIADD R19, R19, 0x10 ;  /* 0x0000001013137836 */ /* 0x000fca0000000000 */
[----:B------:R-:W-:Y:S02]  /*0cd0*/  ISETP.NE.AND P1, PT, R19, 0x20, PT ;  /* 0x000000201300780c */ /* 0x000fe40003f25270 */
[----:B------:R-:W-:Y:S02]  /*0ce0*/  @P5 LOP3.LUT R3, R3, R18, RZ, 0x3c, !PT ;  /* 0x0000001203035212 */ /* 0x000fe400078e3cff */
[----:B------:R-:W-:Y:S02]  /*0cf0*/  @P6 LOP3.LUT R4, R4, R21, RZ, 0x3c, !PT ;  /* 0x0000001504046212 */ /* 0x000fe400078e3cff */
[----:B---3--:R-:W-:-:S04]  /*0d00*/  @P6 LOP3.LUT R3, R3, R22, RZ, 0x3c, !PT ;  /* 0x0000001603036212 */ /* 0x008fc800078e3cff */
[----:B--2---:R-:W-:Y:S02]  /*0d10*/  @P0 LOP3.LUT R3, R3, R26, RZ, 0x3c, !PT ;  /* 0x0000001a03030212 */ /* 0x004fe400078e3cff */
[----:B----4-:R-:W-:Y:S02]  /*0d20*/  @P6 LOP3.LUT R2, R2, R23, RZ, 0x3c, !PT ;  /* 0x0000001702026212 */ /* 0x010fe400078e3cff */
[----:B------:R-:W-:Y:S02]  /*0d30*/  @P6 LOP3.LUT R5, R5, R20, RZ, 0x3c, !PT ;  /* 0x0000001405056212 */ /* 0x000fe400078e3cff */
[----:B------:R-:W-:Y:S02]  /*0d40*/  @P0 LOP3.LUT R2, R2, R27, RZ, 0x3c, !PT ;  /* 0x0000001b02020212 */ /* 0x000fe400078e3cff */
[----:B------:R-:W-:Y:S02]  /*0d50*/  @P0 LOP3.LUT R4, R4, R25, RZ, 0x3c, !PT ;  /* 0x0000001904040212 */ /* 0x000fe400078e3cff */
[----:B------:R-:W-:Y:S01]  /*0d60*/  @P0 LOP3.LUT R5, R5, R24, RZ, 0x3c, !PT ;  /* 0x0000001805050212 */ /* 0x000fe200078e3cff */
[----:B------:R-:W-:Y:S06]  /*0d70*/  @P1 BRA `(.L_x_15) ;  /* 0xfffffff400481947 */ /* 0x000fec000383ffff */
[----:B------:R-:W-:-:S05]  /*0d80*/  VIADD R17, R17, 0x1 ;  /* 0x0000000111117836 */ /* 0x000fca0000000000 */
[----:B------:R-:W-:-:S13]  /*0d90*/  ISETP.NE.AND P0, PT, R17, 0x5, PT ;  /* 0x000000051100780c */ /* 0x000fda0003f05270 */
[----:B------:R-:W-:Y:S05]  /*0da0*/  @P0 BRA `(.L_x_16) ;  /* 0xfffffff400300947 */ /* 0x000fea000383ffff */
[----:B------:R1:W-:Y:S01]  /*0db0*/  STG.E.64 desc[UR4][R6.64+0x8], R4 ;  /* 0x0000080406007986 */ /* 0x0003e2000c101b04 */
[----:B------:R-:W-:Y:S01]  /*0dc0*/  VIADD R14, R14, 0x1 ;  /* 0x000000010e0e7836 */ /* 0x000fe20000000000 */
[----:B------:R-:W-:Y:S02]  /*0dd0*/  LOP3.LUT R11, R13, 0x3, RZ, 0xc0, !PT ;  /* 0x000000030d0b7812 */ /* 0x000fe400078ec0ff */
[----:B------:R1:W-:Y:S02]  /*0de0*/  STG.E.64 desc[UR4][R6.64+0x10], R2 ;  /* 0x0000100206007986 */ /* 0x0003e4000c101b04 */
[----:B------:R-:W-:Y:S02]  /*0df0*/  ISETP.GE.U32.AND P0, PT, R14, R11, PT ;  /* 0x0000000b0e00720c */ /* 0x000fe40003f06070 */
[----:B------:R1:W-:Y:S11]  /*0e00*/  STG.E desc[UR4][R6.64+0x4], R15 ;  /* 0x0000040f06007986 */ /* 0x0003f6000c101904 */
[----:B------:R-:W-:Y:S05]  /*0e10*/  @!P0 BRA `(.L_x_17) ;  /* 0xfffffff400048947 */ /* 0x000fea000383ffff */
.L_x_14:
[----:B------:R-:W-:Y:S05]  /*0e20*/  BSYNC.RECONVERGENT B1 ;  /* 0x0000000000017941 */ /* 0x000fea0003800200 */
.L_x_13:
[C---:B------:R-:W-:Y:S01]  /*0e30*/  ISETP.GT.U32.AND P0, PT, R13.reuse, 0x3, PT ;  /* 0x000000030d00780c */ /* 0x040fe20003f04070 */
[----:B------:R-:W-:Y:S01]  /*0e40*/  VIADD R12, R12, 0x1 ;  /* 0x000000010c0c7836 */ /* 0x000fe20000000000 */
[--C-:B------:R-:W-:Y:S02]  /*0e50*/  SHF.R.U64 R13, R13, 0x2, R0.reuse ;  /* 0x000000020d0d7819 */ /* 0x100fe40000001200 */
[----:B------:R-:W-:Y:S02]  /*0e60*/  ISETP.GT.U32.AND.EX P0, PT, R0, RZ, PT, P0 ;  /* 0x000000ff0000720c */ /* 0x000fe40003f04100 */
[----:B------:R-:W-:-:S11]  /*0e70*/  SHF.R.U32.HI R0, RZ, 0x2, R0 ;  /* 0x00000002ff007819 */ /* 0x000fd60000011600 */
[----:B------:R-:W-:Y:S05]  /*0e80*/  @P0 BRA `(.L_x_18) ;  /* 0xfffffff000c80947 */ /* 0x000fea000383ffff */
.L_x_12:
[----:B------:R-:W-:Y:S05]  /*0e90*/  BSYNC.RECONVERGENT B0 ;  /* 0x0000000000007941 */ /* 0x000fea0003800200 */
.L_x_11:
[----:B------:R-:W-:Y:S04]  /*0ea0*/  STG.E.64 desc[UR4][R6.64+0x18], RZ ;  /* 0x000018ff06007986 */ /* 0x000fe8000c101b04 */
[----:B------:R-:W-:Y:S04]  /*0eb0*/  STG.E desc[UR4][R6.64+0x20], RZ ;  /* 0x000020ff06007986 */ /* 0x000fe8000c101904 */
[----:B------:R-:W-:Y:S01]  /*0ec0*/  STG.E.64 desc[UR4][R6.64+0x28], RZ ;  /* 0x000028ff06007986 */ /* 0x000fe2000c101b04 */
[----:B------:R-:W-:Y:S05]  /*0ed0*/  EXIT ;  /* 0x000000000000794d */ /* 0x000fea0003800000 */
.L_x_19:
        /* <DEDUP_REMOVED lines=10> */
.L_x_24:


//--------------------- .text._Z3addPiS_S_        --------------------------
	.section	.text._Z3addPiS_S_,"ax",@progbits
	.align	128
        .global         _Z3addPiS_S_
        .type           _Z3addPiS_S_,@function
        .size           _Z3addPiS_S_,(.L_x_25 - _Z3addPiS_S_)
        .other          _Z3addPiS_S_,@"STO_CUDA_ENTRY STV_DEFAULT"
_Z3addPiS_S_:
.text._Z3addPiS_S_:
[----:B------:R-:W-:Y:S01]  /*0000*/  LDC R1, c[0x0][0x37c] ;  /* 0x0000df00ff017b82 */ /* 0x000fe20000000800 */
[----:B------:R-:W0:Y:S01]  /*0010*/  S2R R9, SR_CTAID.X ;  /* 0x0000000000097919 */ /* 0x000e220000002500 */
[----:B------:R-:W0:Y:S01]  /*0020*/  LDCU UR4, c[0x0][0x360] ;  /* 0x00006c00ff0477ac */ /* 0x000e220008000800 */
[----:B------:R-:W0:Y:S02]  /*0030*/  S2R R0, SR_TID.X ;  /* 0x0000000000007919 */ /* 0x000e240000002100 */
[----:B0-----:R-:W-:-:S05]  /*0040*/  IMAD R9, R9, UR4, R0 ;  /* 0x0000000409097c24 */ /* 0x001fca000f8e0200 */
[----:B------:R-:W-:-:S13]  /*0050*/  ISETP.GT.AND P0, PT, R9, 0x63, PT ;  /* 0x000000630900780c */ /* 0x000fda0003f04270 */
[----:B------:R-:W-:Y:S05]  /*0060*/  @P0 EXIT ;  /* 0x000000000000094d */ /* 0x000fea0003800000 */
[----:B------:R-:W0:Y:S01]  /*0070*/  LDC.64 R2, c[0x0][0x380] ;  /* 0x0000e000ff027b82 */ /* 0x000e220000000a00 */
[----:B------:R-:W1:Y:S07]  /*0080*/  LDCU.64 UR4, c[0x0][0x358] ;  /* 0x00006b00ff0477ac */ /* 0x000e6e0008000a00 */
[----:B------:R-:W2:Y:S08]  /*0090*/  LDC.64 R4, c[0x0][0x388] ;  /* 0x0000e200ff047b82 */ /* 0x000eb00000000a00 */
[----:B------:R-:W3:Y:S01]  /*00a0*/  LDC.64 R6, c[0x0][0x390] ;  /* 0x0000e400ff067b82 */ /* 0x000ee20000000a00 */
[----:B0-----:R-:W-:-:S06]  /*00b0*/  IMAD.WIDE R2, R9, 0x4, R2 ;  /* 0x0000000409027825 */ /* 0x001fcc00078e0202 */
[----:B-1----:R-:W4:Y:S01]  /*00c0*/  LDG.E R2, desc[UR4][R2.64] ;  /* 0x0000000402027981 */ /* 0x002f22000c1e1900 */
[----:B--2---:R-:W-:-:S06]  /*00d0*/  IMAD.WIDE R4, R9, 0x4, R4 ;  /* 0x0000000409047825 */ /* 0x004fcc00078e0204 */
[----:B------:R-:W4:Y:S01]  /*00e0*/  LDG.E R5, desc[UR4][R4.64] ;  /* 0x0000000404057981 */ /* 0x000f22000c1e1900 */
[----:B---3--:R-:W-:Y:S01]  /*00f0*/  IMAD.WIDE R6, R9, 0x4, R6 ;  /* 0x0000000409067825 */ /* 0x008fe200078e0206 */
[----:B----4-:R-:W-:-:S05]  /*0100*/  IADD3 R9, PT, PT, R2, R5, RZ ;  /* 0x0000000502097210 */ /* 0x010fca0007ffe0ff */
[----:B------:R-:W-:Y:S01]  /*0110*/  STG.E desc[UR4][R6.64], R9 ;  /* 0x0000000906007986 */ /* 0x000fe2000c101904 */
[----:B------:R-:W-:Y:S05]  /*0120*/  EXIT ;  /* 0x000000000000794d */ /* 0x000fea0003800000 */
.L_x_20:
        /* <DEDUP_REMOVED lines=13> */
.L_x_25:


//--------------------- .nv.global.init           --------------------------
	.section	.nv.global.init,"aw",@progbits
	.align	4
.nv.global.init:
	.type		mrg32k3aM1SubSeq,@object
	.size		mrg32k3aM1SubSeq,(mrg32k3aM2SubSeq - mrg32k3aM1SubSeq)
mrg32k3aM1SubSeq:
        /*0000*/ 	.byte	0x0b, 0xcc, 0xee, 0x04, 0x73, 0x29, 0x8b, 0x6f, 0xf6, 0x53, 0x03, 0xf6, 0x23, 0xf6, 0xea, 0xda
        /* <DEDUP_REMOVED lines=125> */
	.type		mrg32k3aM2SubSeq,@object
	.size		mrg32k3aM2SubSeq,(mrg32k3aM1 - mrg32k3aM2SubSeq)
mrg32k3aM2SubSeq:
        /* <DEDUP_REMOVED lines=126> */
	.type		mrg32k3aM1,@object
	.size		mrg32k3aM1,(mrg32k3aM1Seq - mrg32k3aM1)
mrg32k3aM1:
        /* <DEDUP_REMOVED lines=144> */
	.type		mrg32k3aM1Seq,@object
	.size		mrg32k3aM1Seq,(mrg32k3aM2 - mrg32k3aM1Seq)
mrg32k3aM1Seq:
        /* <DEDUP_REMOVED lines=144> */
	.type		mrg32k3aM2,@object
	.size		mrg32k3aM2,(mrg32k3aM2Seq - mrg32k3aM2)
mrg32k3aM2:
        /* <DEDUP_REMOVED lines=144> */
	.type		mrg32k3aM2Seq,@object
	.size		mrg32k3aM2Seq,(precalc_xorwow_matrix - mrg32k3aM2Seq)
mrg32k3aM2Seq:
        /* <DEDUP_REMOVED lines=144> */
	.type		precalc_xorwow_matrix,@object
	.size		precalc_xorwow_matrix,(precalc_xorwow_offset_matrix - precalc_xorwow_matrix)
precalc_xorwow_matrix:
        /* <DEDUP_REMOVED lines=6400> */
	.type		precalc_xorwow_offset_matrix,@object
	.size		precalc_xorwow_offset_matrix,(.L_1 - precalc_xorwow_offset_matrix)
precalc_xorwow_offset_matrix:
        /* <DEDUP_REMOVED lines=6400> */
.L_1:


//--------------------- .nv.shared.reserved.0     --------------------------
	.section	.nv.shared.reserved.0,"aw",@nobits
	.weak		__nv_reservedSMEM_offset_0_alias
	.size		__nv_reservedSMEM_offset_0_alias, 0, 64
	.other		__nv_reservedSMEM_offset_0_alias,@"STO_CUDA_RESERVED_SHARED STV_DEFAULT"
__nv_reservedSMEM_offset_0_alias:
	.zero		0
	.zero		64


//--------------------- .nv.constant0._Z6s_rndnP17curandStateXORWOWPj --------------------------
	.section	.nv.constant0._Z6s_rndnP17curandStateXORWOWPj,"a",@progbits
	.sectionflags	@""
	.align	4
.nv.constant0._Z6s_rndnP17curandStateXORWOWPj:
	.zero		912


//--------------------- .nv.constant0._Z6s_initP17curandStateXORWOWm --------------------------
	.section	.nv.constant0._Z6s_initP17curandStateXORWOWm,"a",@progbits
	.sectionflags	@""
	.align	4
.nv.constant0._Z6s_initP17curandStateXORWOWm:
	.zero		912


//--------------------- .nv.constant0._Z4rndnP17curandStateXORWOWPj --------------------------
	.section	.nv.constant0._Z4rndnP17curandStateXORWOWPj,"a",@progbits
	.sectionflags	@""
	.align	4
.nv.constant0._Z4rndnP17curandStateXORWOWPj:
	.zero		912


//--------------------- .nv.constant0._Z4initP17curandStateXORWOWm --------------------------
	.section	.nv.constant0._Z4initP17curandStateXORWOWm,"a",@progbits
	.sectionflags	@""
	.align	4
.nv.constant0._Z4initP17curandStateXORWOWm:
	.zero		912


//--------------------- .nv.constant0._Z3addPiS_S_ --------------------------
	.section	.nv.constant0._Z3addPiS_S_,"a",@progbits
	.sectionflags	@""
	.align	4
.nv.constant0._Z3addPiS_S_:
	.zero		920


//--------------------- SYMBOLS --------------------------

	.type		.nv.reservedSmem.offset0,@object
	.size		.nv.reservedSmem.offset0,0x4
